// auto-generated by cutlass_sweep.gemm — config: {"arch": "sm_100", "cluster_m": 4, "cluster_n": 1, "dtype": "fp16", "dtype_b": "fp16", "layout": "nt", "stages": 0, "tile_k": 64, "tile_m": 64, "tile_n": 256}
#include "cutlass/cutlass.h"
#include "cutlass/gemm/collective/collective_builder.hpp"
#include "cutlass/gemm/device/gemm_universal_adapter.h"
#include "cutlass/gemm/kernel/gemm_universal.hpp"
#include "cutlass/epilogue/collective/collective_builder.hpp"

using ElemA = cutlass::half_t;
using ElemB = cutlass::half_t;
using ElemCD = cutlass::half_t;
using Acc  = float;
using TileShape    = cute::Shape<cute::_64, cute::_256, cute::_64>;
using ClusterShape = cute::Shape<cute::_4, cute::_1, cute::_1>;

using CollectiveEpilogue = typename cutlass::epilogue::collective::CollectiveBuilder<
    cutlass::arch::Sm100, cutlass::arch::OpClassTensorOp,
    TileShape, ClusterShape,
    cutlass::epilogue::collective::EpilogueTileAuto,
    Acc, Acc,
    ElemCD, cutlass::layout::RowMajor, 128 / cutlass::sizeof_bits<ElemCD>::value,
    ElemCD, cutlass::layout::RowMajor, 128 / cutlass::sizeof_bits<ElemCD>::value,
    cutlass::epilogue::collective::EpilogueScheduleAuto
  >::CollectiveOp;

using CollectiveMainloop = typename cutlass::gemm::collective::CollectiveBuilder<
    cutlass::arch::Sm100, cutlass::arch::OpClassTensorOp,
    ElemA, cutlass::layout::RowMajor, 128 / cutlass::sizeof_bits<ElemA>::value,
    ElemB, cutlass::layout::ColumnMajor, 128 / cutlass::sizeof_bits<ElemB>::value,
    Acc,
    TileShape, ClusterShape,
    cutlass::gemm::collective::StageCountAutoCarveout<static_cast<int>(sizeof(typename CollectiveEpilogue::SharedStorage))>,
    cutlass::gemm::collective::KernelScheduleAuto
  >::CollectiveOp;

using GemmKernel = cutlass::gemm::kernel::GemmUniversal<
    cute::Shape<int,int,int,int>,
    CollectiveMainloop,
    CollectiveEpilogue
>;
using Gemm = cutlass::gemm::device::GemmUniversalAdapter<GemmKernel>;

// Force the device kernel symbol into the cubin without needing a host main.
auto* _anchor = &cutlass::device_kernel<GemmKernel>;


// ===== COMPILED SASS (sm_100a) =====

	.target	sm_100a

	.elftype	@"ET_EXEC"


//--------------------- .note.nv.tkinfo           --------------------------
	.section	.note.nv.tkinfo,"",@"SHT_NOTE"
	.sectionflags	@"SHF_NOTE_NV_TKINFO"
	.tkinfo
        /*0018*/ 	.word	0x00000002
        /*0030*/ 	.string	""
        /*0030*/ 	.string	"ptxas"
        /*0030*/ 	.string	"Cuda compilation tools, release 13.0, V13.0.88"
        /*0030*/ 	.string	"Build cuda_13.0.r13.0/compiler.36424714_0"
        /*0030*/ 	.string	"-arch sm_100a -m 64 "



//--------------------- .note.nv.cuinfo           --------------------------
	.section	.note.nv.cuinfo,"",@"SHT_NOTE"
	.sectionflags	@"SHF_NOTE_NV_CUINFO"
        /*0018*/ 	.short	0x0002
        /*001a*/ 	.short	0x0064
        /*001c*/ 	.short	0x0082
	.zero		2


//--------------------- .nv.info                  --------------------------
	.section	.nv.info,"",@"SHT_CUDA_INFO"
	.align	4


	//----- nvinfo : EIATTR_REGCOUNT
	.align		4
        /*0000*/ 	.byte	0x04, 0x2f
        /*0002*/ 	.short	(.L_19 - .L_18)
	.align		4
.L_18:
        /*0004*/ 	.word	index@(_ZN7cutlass13device_kernelINS_4gemm6kernel13GemmUniversalIN4cute5tupleIJiiiiEEENS1_10collective13CollectiveMmaINS1_35MainloopSm100TmaUmmaWarpSpecializedILi4ELi2ELi4ENS5_IJNS4_1CILi4EEENSA_ILi1EEESC_EEEEENS5_IJNSA_ILi64EEENSA_ILi256EEESF_EEENS_6half_tENS5_IJlSC_lEEESI_SJ_NS4_8TiledMMAINS4_8MMA_AtomIJNS4_20SM100_MMA_F16BF16_SSISI_SI_fLi64ELi256ELNS4_4UMMA5MajorE0ELSO_0ELNSN_7ScaleInE0ELSP_0EEEEEENS4_6LayoutINS5_IJSC_SC_SC_EEENS5_IJNSA_ILi0EEESU_SU_EEEEENS5_IJNS4_10UnderscoreESX_SX_EEEEENS4_13SM90_TMA_LOADENS4_14ComposedLayoutINS4_7SwizzleILi3ELi4ELi3EEENS4_18smem_ptr_flag_bitsILi16EEENSS_INS5_IJNSA_ILi8EEESF_EEENS5_IJSF_SC_EEEEEEEvNS4_8identityENS4_23SM90_TMA_LOAD_MULTICASTES1A_vS1B_EENS_8epilogue10collective18CollectiveEpilogueINS1E_23Sm100TmaWarpSpecializedILi4ELi2ELi32ELb1ELb0EEEJSH_NS5_IJNSS_ISF_SC_EES1J_EEESI_SJ_SI_SJ_NS1E_6fusion15FusionCallbacksIS1I_NS1L_17LinearCombinationISI_fSI_fLNS_15FloatRoundStyleE2EEESH_S1K_JEEENS4_5SM1004TMEM4LOAD26SM100_TMEM_LOAD_16dp256b8xES10_S1A_NS4_17SM75_U32x4_LDSM_NENS4_14SM90_TMA_STOREES1A_NS4_17SM90_U32x4_STSM_NENS4_39AutoVectorizingCopyWithAssumedAlignmentILi128EEEEEEvvEEEEvNT_6ParamsE)
        /*0008*/ 	.word	0x0000007a


	//----- nvinfo : EIATTR_FRAME_SIZE
	.align		4
.L_19:
        /*000c*/ 	.byte	0x04, 0x11
        /*000e*/ 	.short	(.L_21 - .L_20)
	.align		4
.L_20:
        /*0010*/ 	.word	index@($__internal_2_$__cuda_sm10x_tcgen05_guardrail_trap_unallocated_columns_being_dealloced)
        /*0014*/ 	.word	0x00000000


	//----- nvinfo : EIATTR_FRAME_SIZE
	.align		4
.L_21:
        /*0018*/ 	.byte	0x04, 0x11
        /*001a*/ 	.short	(.L_23 - .L_22)
	.align		4
.L_22:
        /*001c*/ 	.word	index@($__internal_1_$__cuda_sm10x_tcgen05_guardrail_trap_phase_invalid_during_alloc)
        /*0020*/ 	.word	0x00000000


	//----- nvinfo : EIATTR_FRAME_SIZE
	.align		4
.L_23:
        /*0024*/ 	.byte	0x04, 0x11
        /*0026*/ 	.short	(.L_25 - .L_24)
	.align		4
.L_24:
        /*0028*/ 	.word	index@($__internal_0_$__cuda_sm10x_tcgen05_guardrail_trap_col_being_dealloced_not_returned_by_alloc)
        /*002c*/ 	.word	0x00000000


	//----- nvinfo : EIATTR_FRAME_SIZE
	.align		4
.L_25:
        /*0030*/ 	.byte	0x04, 0x11
        /*0032*/ 	.short	(.L_27 - .L_26)
	.align		4
.L_26:
        /*0034*/ 	.word	index@(_ZN7cutlass13device_kernelINS_4gemm6kernel13GemmUniversalIN4cute5tupleIJiiiiEEENS1_10collective13CollectiveMmaINS1_35MainloopSm100TmaUmmaWarpSpecializedILi4ELi2ELi4ENS5_IJNS4_1CILi4EEENSA_ILi1EEESC_EEEEENS5_IJNSA_ILi64EEENSA_ILi256EEESF_EEENS_6half_tENS5_IJlSC_lEEESI_SJ_NS4_8TiledMMAINS4_8MMA_AtomIJNS4_20SM100_MMA_F16BF16_SSISI_SI_fLi64ELi256ELNS4_4UMMA5MajorE0ELSO_0ELNSN_7ScaleInE0ELSP_0EEEEEENS4_6LayoutINS5_IJSC_SC_SC_EEENS5_IJNSA_ILi0EEESU_SU_EEEEENS5_IJNS4_10UnderscoreESX_SX_EEEEENS4_13SM90_TMA_LOADENS4_14ComposedLayoutINS4_7SwizzleILi3ELi4ELi3EEENS4_18smem_ptr_flag_bitsILi16EEENSS_INS5_IJNSA_ILi8EEESF_EEENS5_IJSF_SC_EEEEEEEvNS4_8identityENS4_23SM90_TMA_LOAD_MULTICASTES1A_vS1B_EENS_8epilogue10collective18CollectiveEpilogueINS1E_23Sm100TmaWarpSpecializedILi4ELi2ELi32ELb1ELb0EEEJSH_NS5_IJNSS_ISF_SC_EES1J_EEESI_SJ_SI_SJ_NS1E_6fusion15FusionCallbacksIS1I_NS1L_17LinearCombinationISI_fSI_fLNS_15FloatRoundStyleE2EEESH_S1K_JEEENS4_5SM1004TMEM4LOAD26SM100_TMEM_LOAD_16dp256b8xES10_S1A_NS4_17SM75_U32x4_LDSM_NENS4_14SM90_TMA_STOREES1A_NS4_17SM90_U32x4_STSM_NENS4_39AutoVectorizingCopyWithAssumedAlignmentILi128EEEEEEvvEEEEvNT_6ParamsE)
        /*0038*/ 	.word	0x00000000


	//----- nvinfo : EIATTR_MIN_STACK_SIZE
	.align		4
.L_27:
        /*003c*/ 	.byte	0x04, 0x12
        /*003e*/ 	.short	(.L_29 - .L_28)
	.align		4
.L_28:
        /*0040*/ 	.word	index@(_ZN7cutlass13device_kernelINS_4gemm6kernel13GemmUniversalIN4cute5tupleIJiiiiEEENS1_10collective13CollectiveMmaINS1_35MainloopSm100TmaUmmaWarpSpecializedILi4ELi2ELi4ENS5_IJNS4_1CILi4EEENSA_ILi1EEESC_EEEEENS5_IJNSA_ILi64EEENSA_ILi256EEESF_EEENS_6half_tENS5_IJlSC_lEEESI_SJ_NS4_8TiledMMAINS4_8MMA_AtomIJNS4_20SM100_MMA_F16BF16_SSISI_SI_fLi64ELi256ELNS4_4UMMA5MajorE0ELSO_0ELNSN_7ScaleInE0ELSP_0EEEEEENS4_6LayoutINS5_IJSC_SC_SC_EEENS5_IJNSA_ILi0EEESU_SU_EEEEENS5_IJNS4_10UnderscoreESX_SX_EEEEENS4_13SM90_TMA_LOADENS4_14ComposedLayoutINS4_7SwizzleILi3ELi4ELi3EEENS4_18smem_ptr_flag_bitsILi16EEENSS_INS5_IJNSA_ILi8EEESF_EEENS5_IJSF_SC_EEEEEEEvNS4_8identityENS4_23SM90_TMA_LOAD_MULTICASTES1A_vS1B_EENS_8epilogue10collective18CollectiveEpilogueINS1E_23Sm100TmaWarpSpecializedILi4ELi2ELi32ELb1ELb0EEEJSH_NS5_IJNSS_ISF_SC_EES1J_EEESI_SJ_SI_SJ_NS1E_6fusion15FusionCallbacksIS1I_NS1L_17LinearCombinationISI_fSI_fLNS_15FloatRoundStyleE2EEESH_S1K_JEEENS4_5SM1004TMEM4LOAD26SM100_TMEM_LOAD_16dp256b8xES10_S1A_NS4_17SM75_U32x4_LDSM_NENS4_14SM90_TMA_STOREES1A_NS4_17SM90_U32x4_STSM_NENS4_39AutoVectorizingCopyWithAssumedAlignmentILi128EEEEEEvvEEEEvNT_6ParamsE)
        /*0044*/ 	.word	0x00000000
.L_29:


//--------------------- .nv.compat                --------------------------
	.section	.nv.compat,"",@"SHT_CUDA_COMPAT_INFO"
	.align	4
        /*0000*/ 	.byte	0x02, 0x09, 0x01, 0x00, 0x02, 0x02, 0x02, 0x00, 0x02, 0x05, 0x05, 0x00, 0x03, 0x07, 0x01, 0x01
        /*0010*/ 	.byte	0x02, 0x03, 0x01, 0x00, 0x02, 0x06, 0x01, 0x00, 0x04, 0x0b, 0x08, 0x00, 0x09, 0x00, 0x00, 0x00
        /*0020*/ 	.byte	0x00, 0x00, 0x00, 0x00


//--------------------- .nv.info._ZN7cutlass13device_kernelINS_4gemm6kernel13GemmUniversalIN4cute5tupleIJiiiiEEENS1_10collective13CollectiveMmaINS1_35MainloopSm100TmaUmmaWarpSpecializedILi4ELi2ELi4ENS5_IJNS4_1CILi4EEENSA_ILi1EEESC_EEEEENS5_IJNSA_ILi64EEENSA_ILi256EEESF_EEENS_6half_tENS5_IJlSC_lEEESI_SJ_NS4_8TiledMMAINS4_8MMA_AtomIJNS4_20SM100_MMA_F16BF16_SSISI_SI_fLi64ELi256ELNS4_4UMMA5MajorE0ELSO_0ELNSN_7ScaleInE0ELSP_0EEEEEENS4_6LayoutINS5_IJSC_SC_SC_EEENS5_IJNSA_ILi0EEESU_SU_EEEEENS5_IJNS4_10UnderscoreESX_SX_EEEEENS4_13SM90_TMA_LOADENS4_14ComposedLayoutINS4_7SwizzleILi3ELi4ELi3EEENS4_18smem_ptr_flag_bitsILi16EEENSS_INS5_IJNSA_ILi8EEESF_EEENS5_IJSF_SC_EEEEEEEvNS4_8identityENS4_23SM90_TMA_LOAD_MULTICASTES1A_vS1B_EENS_8epilogue10collective18CollectiveEpilogueINS1E_23Sm100TmaWarpSpecializedILi4ELi2ELi32ELb1ELb0EEEJSH_NS5_IJNSS_ISF_SC_EES1J_EEESI_SJ_SI_SJ_NS1E_6fusion15FusionCallbacksIS1I_NS1L_17LinearCombinationISI_fSI_fLNS_15FloatRoundStyleE2EEESH_S1K_JEEENS4_5SM1004TMEM4LOAD26SM100_TMEM_LOAD_16dp256b8xES10_S1A_NS4_17SM75_U32x4_LDSM_NENS4_14SM90_TMA_STOREES1A_NS4_17SM90_U32x4_STSM_NENS4_39AutoVectorizingCopyWithAssumedAlignmentILi128EEEEEEvvEEEEvNT_6ParamsE --------------------------
	.section	.nv.info._ZN7cutlass13device_kernelINS_4gemm6kernel13GemmUniversalIN4cute5tupleIJiiiiEEENS1_10collective13CollectiveMmaINS1_35MainloopSm100TmaUmmaWarpSpecializedILi4ELi2ELi4ENS5_IJNS4_1CILi4EEENSA_ILi1EEESC_EEEEENS5_IJNSA_ILi64EEENSA_ILi256EEESF_EEENS_6half_tENS5_IJlSC_lEEESI_SJ_NS4_8TiledMMAINS4_8MMA_AtomIJNS4_20SM100_MMA_F16BF16_SSISI_SI_fLi64ELi256ELNS4_4UMMA5MajorE0ELSO_0ELNSN_7ScaleInE0ELSP_0EEEEEENS4_6LayoutINS5_IJSC_SC_SC_EEENS5_IJNSA_ILi0EEESU_SU_EEEEENS5_IJNS4_10UnderscoreESX_SX_EEEEENS4_13SM90_TMA_LOADENS4_14ComposedLayoutINS4_7SwizzleILi3ELi4ELi3EEENS4_18smem_ptr_flag_bitsILi16EEENSS_INS5_IJNSA_ILi8EEESF_EEENS5_IJSF_SC_EEEEEEEvNS4_8identityENS4_23SM90_TMA_LOAD_MULTICASTES1A_vS1B_EENS_8epilogue10collective18CollectiveEpilogueINS1E_23Sm100TmaWarpSpecializedILi4ELi2ELi32ELb1ELb0EEEJSH_NS5_IJNSS_ISF_SC_EES1J_EEESI_SJ_SI_SJ_NS1E_6fusion15FusionCallbacksIS1I_NS1L_17LinearCombinationISI_fSI_fLNS_15FloatRoundStyleE2EEESH_S1K_JEEENS4_5SM1004TMEM4LOAD26SM100_TMEM_LOAD_16dp256b8xES10_S1A_NS4_17SM75_U32x4_LDSM_NENS4_14SM90_TMA_STOREES1A_NS4_17SM90_U32x4_STSM_NENS4_39AutoVectorizingCopyWithAssumedAlignmentILi128EEEEEEvvEEEEvNT_6ParamsE,"",@"SHT_CUDA_INFO"
	.sectionflags	@""
	.align	4


	//----- nvinfo : EIATTR_CUDA_API_VERSION
	.align		4
        /*0000*/ 	.byte	0x04, 0x37
        /*0002*/ 	.short	(.L_31 - .L_30)
.L_30:
        /*0004*/ 	.word	0x00000082


	//----- nvinfo : EIATTR_KPARAM_INFO
	.align		4
.L_31:
        /*0008*/ 	.byte	0x04, 0x17
        /*000a*/ 	.short	(.L_33 - .L_32)
.L_32:
        /*000c*/ 	.word	0x00000000
        /*0010*/ 	.short	0x0000
        /*0012*/ 	.short	0x0000
        /*0014*/ 	.byte	0x00, 0xf0, 0x01, 0x20


	//----- nvinfo : EIATTR_AT_ENTRY_FRAGMENTS
	.align		4
.L_33:
        /*0018*/ 	.byte	0x04, 0x4f
        /*001a*/ 	.short	(.L_35 - .L_34)


	//   ....[0]....
.L_34:
        /*001c*/ 	.word	0x00000006


	//----- nvinfo : EIATTR_RESERVED_SMEM_USED
	.align		4
.L_35:
        /*0020*/ 	.byte	0x01, 0x41
	.zero		2


	//----- nvinfo : EIATTR_SPARSE_MMA_MASK
	.align		4
        /*0024*/ 	.byte	0x03, 0x50
        /*0026*/ 	.short	0x0000


	//----- nvinfo : EIATTR_TCGEN05_1CTA_USED
	.align		4
        /*0028*/ 	.byte	0x01, 0x51
	.zero		2


	//----- nvinfo : EIATTR_MAXREG_COUNT
	.align		4
        /*002c*/ 	.byte	0x03, 0x1b
        /*002e*/ 	.short	0x00ff


	//----- nvinfo : EIATTR_NUM_BARRIERS
	.align		4
        /*0030*/ 	.byte	0x02, 0x4c
        /*0032*/ 	.byte	0x07
	.zero		1


	//----- nvinfo : EIATTR_EXTERNS
	.align		4
        /*0034*/ 	.byte	0x04, 0x0f
        /*0036*/ 	.short	(.L_37 - .L_36)


	//   ....[0]....
	.align		4
.L_36:
        /*0038*/ 	.word	index@(__assertfail)


	//----- nvinfo : EIATTR_MERCURY_ISA_VERSION
	.align		4
.L_37:
        /*003c*/ 	.byte	0x03, 0x5f
        /*003e*/ 	.short	0x0101


	//----- nvinfo : EIATTR_INT_WARP_WIDE_INSTR_OFFSETS
	.align		4
        /*0040*/ 	.byte	0x04, 0x31
        /*0042*/ 	.short	(.L_39 - .L_38)


	//   ....[0]....
.L_38:
        /*0044*/ 	.word	0x00003d80


	//   ....[1]....
        /*0048*/ 	.word	0x00003da0


	//   ....[2]....
        /*004c*/ 	.word	0x00003dd0


	//   ....[3]....
        /*0050*/ 	.word	0x000049e0


	//   ....[4]....
        /*0054*/ 	.word	0x00004a40


	//   ....[5]....
        /*0058*/ 	.word	0x00004b20


	//   ....[6]....
        /*005c*/ 	.word	0x00004ba0


	//   ....[7]....
        /*0060*/ 	.word	0x00004c90


	//   ....[8]....
        /*0064*/ 	.word	0x00004d20


	//   ....[9]....
        /*0068*/ 	.word	0x00004e10


	//   ....[10]....
        /*006c*/ 	.word	0x00004ec0


	//----- nvinfo : EIATTR_COOP_GROUP_MASK_REGIDS
	.align		4
.L_39:
        /*0070*/ 	.byte	0x04, 0x29
        /*0072*/ 	.short	(.L_41 - .L_40)


	//   ....[0]....
.L_40:
        /*0074*/ 	.word	0xffffffff


	//   ....[1]....
        /*0078*/ 	.word	0xffffffff


	//   ....[2]....
        /*007c*/ 	.word	0xffffffff


	//   ....[3]....
        /*0080*/ 	.word	0xffffffff


	//   ....[4]....
        /*0084*/ 	.word	0xffffffff


	//   ....[5]....
        /*0088*/ 	.word	0xffffffff


	//   ....[6]....
        /*008c*/ 	.word	0xffffffff


	//   ....[7]....
        /*0090*/ 	.word	0xffffffff


	//   ....[8]....
        /*0094*/ 	.word	0xffffffff


	//   ....[9]....
        /*0098*/ 	.word	0xffffffff


	//   ....[10]....
        /*009c*/ 	.word	0xffffffff


	//   ....[11]....
        /*00a0*/ 	.word	0xffffffff


	//   ....[12]....
        /*00a4*/ 	.word	0xffffffff


	//   ....[13]....
        /*00a8*/ 	.word	0xffffffff


	//----- nvinfo : EIATTR_COOP_GROUP_INSTR_OFFSETS
	.align		4
.L_41:
        /*00ac*/ 	.byte	0x04, 0x28
        /*00ae*/ 	.short	(.L_43 - .L_42)


	//   ....[0]....
.L_42:
        /*00b0*/ 	.word	0x00000080


	//   ....[1]....
        /*00b4*/ 	.word	0x000004f0


	//   ....[2]....
        /*00b8*/ 	.word	0x00000690


	//   ....[3]....
        /*00bc*/ 	.word	0x00000830


	//   ....[4]....
        /*00c0*/ 	.word	0x00000930


	//   ....[5]....
        /*00c4*/ 	.word	0x00000aa0


	//   ....[6]....
        /*00c8*/ 	.word	0x00000c40


	//   ....[7]....
        /*00cc*/ 	.word	0x00000df0


	//   ....[8]....
        /*00d0*/ 	.word	0x00002080


	//   ....[9]....
        /*00d4*/ 	.word	0x00002f70


	//   ....[10]....
        /*00d8*/ 	.word	0x00003180


	//   ....[11]....
        /*00dc*/ 	.word	0x000031b0


	//   ....[12]....
        /*00e0*/ 	.word	0x00003c60


	//   ....[13]....
        /*00e4*/ 	.word	0x00003e90


	//----- nvinfo : EIATTR_VRC_CTA_INIT_COUNT
	.align		4
.L_43:
        /*00e8*/ 	.byte	0x02, 0x4a
        /*00ea*/ 	.byte	0x80
	.zero		1


	//----- nvinfo : EIATTR_SYSCALL_OFFSETS
	.align		4
        /*00ec*/ 	.byte	0x04, 0x46
        /*00ee*/ 	.short	(.L_45 - .L_44)


	//   ....[0]....
.L_44:
        /*00f0*/ 	.word	0x00005b50


	//   ....[1]....
        /*00f4*/ 	.word	0x00005c40


	//   ....[2]....
        /*00f8*/ 	.word	0x000064b0


	//   ....[3]....
        /*00fc*/ 	.word	0x00007170


	//   ....[4]....
        /*0100*/ 	.word	0x00007de0


	//   ....[5]....
        /*0104*/ 	.word	0x00008a40


	//----- nvinfo : EIATTR_MBARRIER_INSTR_OFFSETS
	.align		4
.L_45:
        /*0108*/ 	.byte	0x04, 0x39
        /*010a*/ 	.short	(.L_47 - .L_46)


	//   ....[0]....
.L_46:
        /*010c*/ 	.word	0x00000600
        /*0110*/ 	.word	0x000000ff
        /*0114*/ 	.word	0x00000000
        /*0118*/ 	.short	0x0100
        /*011a*/ 	.byte	0x04
	.zero		1


	//   ....[1]....
        /*011c*/ 	.word	0x00000610
        /*0120*/ 	.word	0x000000ff
        /*0124*/ 	.word	0x00000020
        /*0128*/ 	.short	0x0100
        /*012a*/ 	.byte	0x04
	.zero		1


	//   ....[2]....
        /*012c*/ 	.word	0x00000620
        /*0130*/ 	.word	0x000000ff
        /*0134*/ 	.word	0x00000008
        /*0138*/ 	.short	0x0100
        /*013a*/ 	.byte	0x04
	.zero		1


	//   ....[3]....
        /*013c*/ 	.word	0x00000630
        /*0140*/ 	.word	0x000000ff
        /*0144*/ 	.word	0x00000028
        /*0148*/ 	.short	0x0100
        /*014a*/ 	.byte	0x04
	.zero		1


	//   ....[4]....
        /*014c*/ 	.word	0x00000640
        /*0150*/ 	.word	0x000000ff
        /*0154*/ 	.word	0x00000010
        /*0158*/ 	.short	0x0100
        /*015a*/ 	.byte	0x04
	.zero		1


	//   ....[5]....
        /*015c*/ 	.word	0x00000650
        /*0160*/ 	.word	0x000000ff
        /*0164*/ 	.word	0x00000030
        /*0168*/ 	.short	0x0100
        /*016a*/ 	.byte	0x04
	.zero		1


	//   ....[6]....
        /*016c*/ 	.word	0x00000660
        /*0170*/ 	.word	0x000000ff
        /*0174*/ 	.word	0x00000018
        /*0178*/ 	.short	0x0100
        /*017a*/ 	.byte	0x04
	.zero		1


	//   ....[7]....
        /*017c*/ 	.word	0x00000670
        /*0180*/ 	.word	0x000000ff
        /*0184*/ 	.word	0x00000038
        /*0188*/ 	.short	0x0100
        /*018a*/ 	.byte	0x04
	.zero		1


	//   ....[8]....
        /*018c*/ 	.word	0x000007a0
        /*0190*/ 	.word	0x000000ff
        /*0194*/ 	.word	0x00000040
        /*0198*/ 	.short	0x0100
        /*019a*/ 	.byte	0x04
	.zero		1


	//   ....[9]....
        /*019c*/ 	.word	0x000007b0
        /*01a0*/ 	.word	0x000000ff
        /*01a4*/ 	.word	0x00000060
        /*01a8*/ 	.short	0x0100
        /*01aa*/ 	.byte	0x04
	.zero		1


	//   ....[10]....
        /*01ac*/ 	.word	0x000007c0
        /*01b0*/ 	.word	0x000000ff
        /*01b4*/ 	.word	0x00000048
        /*01b8*/ 	.short	0x0100
        /*01ba*/ 	.byte	0x04
	.zero		1


	//   ....[11]....
        /*01bc*/ 	.word	0x000007d0
        /*01c0*/ 	.word	0x000000ff
        /*01c4*/ 	.word	0x00000068
        /*01c8*/ 	.short	0x0100
        /*01ca*/ 	.byte	0x04
	.zero		1


	//   ....[12]....
        /*01cc*/ 	.word	0x000007e0
        /*01d0*/ 	.word	0x000000ff
        /*01d4*/ 	.word	0x00000050
        /*01d8*/ 	.short	0x0100
        /*01da*/ 	.byte	0x04
	.zero		1


	//   ....[13]....
        /*01dc*/ 	.word	0x000007f0
        /*01e0*/ 	.word	0x000000ff
        /*01e4*/ 	.word	0x00000070
        /*01e8*/ 	.short	0x0100
        /*01ea*/ 	.byte	0x04
	.zero		1


	//   ....[14]....
        /*01ec*/ 	.word	0x00000800
        /*01f0*/ 	.word	0x000000ff
        /*01f4*/ 	.word	0x00000058
        /*01f8*/ 	.short	0x0100
        /*01fa*/ 	.byte	0x04
	.zero		1


	//   ....[15]....
        /*01fc*/ 	.word	0x00000810
        /*0200*/ 	.word	0x000000ff
        /*0204*/ 	.word	0x00000078
        /*0208*/ 	.short	0x0100
        /*020a*/ 	.byte	0x04
	.zero		1


	//   ....[16]....
        /*020c*/ 	.word	0x00000900
        /*0210*/ 	.word	0x000000ff
        /*0214*/ 	.word	0x00000080
        /*0218*/ 	.short	0x0100
        /*021a*/ 	.byte	0x06
	.zero		1


	//   ....[17]....
        /*021c*/ 	.word	0x00000910
        /*0220*/ 	.word	0x000000ff
        /*0224*/ 	.word	0x00000088
        /*0228*/ 	.short	0x0100
        /*022a*/ 	.byte	0x06
	.zero		1


	//   ....[18]....
        /*022c*/ 	.word	0x00000a50
        /*0230*/ 	.word	0x000000ff
        /*0234*/ 	.word	0x00000090
        /*0238*/ 	.short	0x0100
        /*023a*/ 	.byte	0x06
	.zero		1


	//   ....[19]....
        /*023c*/ 	.word	0x00000a60
        /*0240*/ 	.word	0x000000ff
        /*0244*/ 	.word	0x000000a0
        /*0248*/ 	.short	0x0100
        /*024a*/ 	.byte	0x06
	.zero		1


	//   ....[20]....
        /*024c*/ 	.word	0x00000a70
        /*0250*/ 	.word	0x000000ff
        /*0254*/ 	.word	0x00000098
        /*0258*/ 	.short	0x0100
        /*025a*/ 	.byte	0x06
	.zero		1


	//   ....[21]....
        /*025c*/ 	.word	0x00000a80
        /*0260*/ 	.word	0x000000ff
        /*0264*/ 	.word	0x000000a8
        /*0268*/ 	.short	0x0100
        /*026a*/ 	.byte	0x06
	.zero		1


	//   ....[22]....
        /*026c*/ 	.word	0x00000bb0
        /*0270*/ 	.word	0x000000ff
        /*0274*/ 	.word	0x000000b0
        /*0278*/ 	.short	0x0100
        /*027a*/ 	.byte	0x04
	.zero		1


	//   ....[23]....
        /*027c*/ 	.word	0x00000bc0
        /*0280*/ 	.word	0x000000ff
        /*0284*/ 	.word	0x000000d0
        /*0288*/ 	.short	0x0100
        /*028a*/ 	.byte	0x04
	.zero		1


	//   ....[24]....
        /*028c*/ 	.word	0x00000bd0
        /*0290*/ 	.word	0x000000ff
        /*0294*/ 	.word	0x000000b8
        /*0298*/ 	.short	0x0100
        /*029a*/ 	.byte	0x04
	.zero		1


	//   ....[25]....
        /*029c*/ 	.word	0x00000be0
        /*02a0*/ 	.word	0x000000ff
        /*02a4*/ 	.word	0x000000d8
        /*02a8*/ 	.short	0x0100
        /*02aa*/ 	.byte	0x04
	.zero		1


	//   ....[26]....
        /*02ac*/ 	.word	0x00000bf0
        /*02b0*/ 	.word	0x000000ff
        /*02b4*/ 	.word	0x000000c0
        /*02b8*/ 	.short	0x0100
        /*02ba*/ 	.byte	0x04
	.zero		1


	//   ....[27]....
        /*02bc*/ 	.word	0x00000c00
        /*02c0*/ 	.word	0x000000ff
        /*02c4*/ 	.word	0x000000e0
        /*02c8*/ 	.short	0x0100
        /*02ca*/ 	.byte	0x04
	.zero		1


	//   ....[28]....
        /*02cc*/ 	.word	0x00000c10
        /*02d0*/ 	.word	0x000000ff
        /*02d4*/ 	.word	0x000000c8
        /*02d8*/ 	.short	0x0100
        /*02da*/ 	.byte	0x04
	.zero		1


	//   ....[29]....
        /*02dc*/ 	.word	0x00000c20
        /*02e0*/ 	.word	0x000000ff
        /*02e4*/ 	.word	0x000000e8
        /*02e8*/ 	.short	0x0100
        /*02ea*/ 	.byte	0x04
	.zero		1


	//   ....[30]....
        /*02ec*/ 	.word	0x00000d10
        /*02f0*/ 	.word	0x000000ff
        /*02f4*/ 	.word	0x000000f0
        /*02f8*/ 	.short	0x0100
        /*02fa*/ 	.byte	0x04
	.zero		1


	//   ....[31]....
        /*02fc*/ 	.word	0x00000d20
        /*0300*/ 	.word	0x000000ff
        /*0304*/ 	.word	0x00000100
        /*0308*/ 	.short	0x0100
        /*030a*/ 	.byte	0x04
	.zero		1


	//   ....[32]....
        /*030c*/ 	.word	0x00000d30
        /*0310*/ 	.word	0x000000ff
        /*0314*/ 	.word	0x000000f8
        /*0318*/ 	.short	0x0100
        /*031a*/ 	.byte	0x04
	.zero		1


	//   ....[33]....
        /*031c*/ 	.word	0x00000d40
        /*0320*/ 	.word	0x000000ff
        /*0324*/ 	.word	0x00000108
        /*0328*/ 	.short	0x0100
        /*032a*/ 	.byte	0x04
	.zero		1


	//   ....[34]....
        /*032c*/ 	.word	0x00001920
        /*0330*/ 	.word	0x00000000
        /*0334*/ 	.word	0x00000100
        /*0338*/ 	.short	0x010a
        /*033a*/ 	.byte	0xff
	.zero		1


	//   ....[35]....
        /*033c*/ 	.word	0x00001940
        /*0340*/ 	.word	0x00000000
        /*0344*/ 	.word	0x000000f0
        /*0348*/ 	.short	0x0101
        /*034a*/ 	.byte	0xff
	.zero		1


	//   ....[36]....
        /*034c*/ 	.word	0x00001a00
        /*0350*/ 	.word	0x000000ff
        /*0354*/ 	.word	0x00000020
        /*0358*/ 	.short	0x010a
        /*035a*/ 	.byte	0x04
	.zero		1


	//   ....[37]....
        /*035c*/ 	.word	0x00001a80
        /*0360*/ 	.word	0x000000ff
        /*0364*/ 	.word	0x00000020
        /*0368*/ 	.short	0x010a
        /*036a*/ 	.byte	0x21
	.zero		1


	//   ....[38]....
        /*036c*/ 	.word	0x00001c10
        /*0370*/ 	.word	0x000000ff
        /*0374*/ 	.word	0x00000020
        /*0378*/ 	.short	0x010a
        /*037a*/ 	.byte	0x08
	.zero		1


	//   ....[39]....
        /*037c*/ 	.word	0x00001d40
        /*0380*/ 	.word	0x000000ff
        /*0384*/ 	.word	0x00000088
        /*0388*/ 	.short	0x0101
        /*038a*/ 	.byte	0x07
	.zero		1


	//   ....[40]....
        /*038c*/ 	.word	0x00001d60
        /*0390*/ 	.word	0x000000ff
        /*0394*/ 	.word	0x00000020
        /*0398*/ 	.short	0x010a
        /*039a*/ 	.byte	0x04
	.zero		1


	//   ....[41]....
        /*039c*/ 	.word	0x00001de0
        /*03a0*/ 	.word	0x000000ff
        /*03a4*/ 	.word	0x00000020
        /*03a8*/ 	.short	0x010a
        /*03aa*/ 	.byte	0x09
	.zero		1


	//   ....[42]....
        /*03ac*/ 	.word	0x00001f80
        /*03b0*/ 	.word	0x000000ff
        /*03b4*/ 	.word	0x00000020
        /*03b8*/ 	.short	0x010a
        /*03ba*/ 	.byte	0x06
	.zero		1


	//   ....[43]....
        /*03bc*/ 	.word	0x000020b0
        /*03c0*/ 	.word	0x00000003
        /*03c4*/ 	.word	0x00000090
        /*03c8*/ 	.short	0x010a
        /*03ca*/ 	.byte	0xff
	.zero		1


	//   ....[44]....
        /*03cc*/ 	.word	0x00002200
        /*03d0*/ 	.word	0x00000000
        /*03d4*/ 	.word	0x00000000
        /*03d8*/ 	.short	0x0101
        /*03da*/ 	.byte	0xff
	.zero		1


	//   ....[45]....
        /*03dc*/ 	.word	0x000027c0
        /*03e0*/ 	.word	0x000000ff
        /*03e4*/ 	.word	0x00000000
        /*03e8*/ 	.short	0x010a
        /*03ea*/ 	.byte	0x04
	.zero		1


	//   ....[46]....
        /*03ec*/ 	.word	0x00002850
        /*03f0*/ 	.word	0x000000ff
        /*03f4*/ 	.word	0x00000000
        /*03f8*/ 	.short	0x010a
        /*03fa*/ 	.byte	0x05
	.zero		1


	//   ....[47]....
        /*03fc*/ 	.word	0x000028e0
        /*0400*/ 	.word	0x000000ff
        /*0404*/ 	.word	0x00000000
        /*0408*/ 	.short	0x010a
        /*040a*/ 	.byte	0x05
	.zero		1


	//   ....[48]....
        /*040c*/ 	.word	0x00002980
        /*0410*/ 	.word	0x00000000
        /*0414*/ 	.word	0x00000000
        /*0418*/ 	.short	0x010a
        /*041a*/ 	.byte	0xff
	.zero		1


	//   ....[49]....
        /*041c*/ 	.word	0x00002ac0
        /*0420*/ 	.word	0x00000002
        /*0424*/ 	.word	0x000000f0
        /*0428*/ 	.short	0x010a
        /*042a*/ 	.byte	0xff
	.zero		1


	//   ....[50]....
        /*042c*/ 	.word	0x00002b20
        /*0430*/ 	.word	0x00000004
        /*0434*/ 	.word	0x00000000
        /*0438*/ 	.short	0x0101
        /*043a*/ 	.byte	0xff
	.zero		1


	//   ....[51]....
        /*043c*/ 	.word	0x00002b40
        /*0440*/ 	.word	0x000000ff
        /*0444*/ 	.word	0x000000a0
        /*0448*/ 	.short	0x010a
        /*044a*/ 	.byte	0x04
	.zero		1


	//   ....[52]....
        /*044c*/ 	.word	0x00002c60
        /*0450*/ 	.word	0x00000002
        /*0454*/ 	.word	0x00000090
        /*0458*/ 	.short	0x010a
        /*045a*/ 	.byte	0xff
	.zero		1


	//   ....[53]....
        /*045c*/ 	.word	0x00002d70
        /*0460*/ 	.word	0x00000002
        /*0464*/ 	.word	0x00000000
        /*0468*/ 	.short	0x0101
        /*046a*/ 	.byte	0xff
	.zero		1


	//   ....[54]....
        /*046c*/ 	.word	0x00002e00
        /*0470*/ 	.word	0x000000ff
        /*0474*/ 	.word	0x000000a0
        /*0478*/ 	.short	0x0106
        /*047a*/ 	.byte	0x04
	.zero		1


	//   ....[55]....
        /*047c*/ 	.word	0x00002e20
        /*0480*/ 	.word	0x000000ff
        /*0484*/ 	.word	0x000000a0
        /*0488*/ 	.short	0x010a
        /*048a*/ 	.byte	0x04
	.zero		1


	//   ....[56]....
        /*048c*/ 	.word	0x00002eb0
        /*0490*/ 	.word	0x000000ff
        /*0494*/ 	.word	0x000000a0
        /*0498*/ 	.short	0x0106
        /*049a*/ 	.byte	0x07
	.zero		1


	//   ....[57]....
        /*049c*/ 	.word	0x00002ef0
        /*04a0*/ 	.word	0x00000000
        /*04a4*/ 	.word	0x000000a0
        /*04a8*/ 	.short	0x010a
        /*04aa*/ 	.byte	0xff
	.zero		1


	//   ....[58]....
        /*04ac*/ 	.word	0x00003450
        /*04b0*/ 	.word	0x00000000
        /*04b4*/ 	.word	0x00000090
        /*04b8*/ 	.short	0x010a
        /*04ba*/ 	.byte	0xff
	.zero		1


	//   ....[59]....
        /*04bc*/ 	.word	0x00003550
        /*04c0*/ 	.word	0x00000003
        /*04c4*/ 	.word	0x00000000
        /*04c8*/ 	.short	0x0101
        /*04ca*/ 	.byte	0xff
	.zero		1


	//   ....[60]....
        /*04cc*/ 	.word	0x00003560
        /*04d0*/ 	.word	0x000000ff
        /*04d4*/ 	.word	0x00000000
        /*04d8*/ 	.short	0x010a
        /*04da*/ 	.byte	0x04
	.zero		1


	//   ....[61]....
        /*04dc*/ 	.word	0x000035e0
        /*04e0*/ 	.word	0x000000ff
        /*04e4*/ 	.word	0x000000d0
        /*04e8*/ 	.short	0x010a
        /*04ea*/ 	.byte	0x1f
	.zero		1


	//   ....[62]....
        /*04ec*/ 	.word	0x000036c0
        /*04f0*/ 	.word	0x000000ff
        /*04f4*/ 	.word	0x00000000
        /*04f8*/ 	.short	0x010a
        /*04fa*/ 	.byte	0x05
	.zero		1


	//   ....[63]....
        /*04fc*/ 	.word	0x00003800
        /*0500*/ 	.word	0x000000ff
        /*0504*/ 	.word	0x00000000
        /*0508*/ 	.short	0x010a
        /*050a*/ 	.byte	0x04
	.zero		1


	//   ....[64]....
        /*050c*/ 	.word	0x00003a90
        /*0510*/ 	.word	0x000000ff
        /*0514*/ 	.word	0x00000000
        /*0518*/ 	.short	0x010a
        /*051a*/ 	.byte	0x04
	.zero		1


	//   ....[65]....
        /*051c*/ 	.word	0x00003b20
        /*0520*/ 	.word	0x000000ff
        /*0524*/ 	.word	0x00000000
        /*0528*/ 	.short	0x010a
        /*052a*/ 	.byte	0x05
	.zero		1


	//   ....[66]....
        /*052c*/ 	.word	0x00003bb0
        /*0530*/ 	.word	0x000000ff
        /*0534*/ 	.word	0x00000000
        /*0538*/ 	.short	0x010a
        /*053a*/ 	.byte	0x05
	.zero		1


	//   ....[67]....
        /*053c*/ 	.word	0x00003c40
        /*0540*/ 	.word	0x000000ff
        /*0544*/ 	.word	0x00000000
        /*0548*/ 	.short	0x010a
        /*054a*/ 	.byte	0x04
	.zero		1


	//   ....[68]....
        /*054c*/ 	.word	0x000041a0
        /*0550*/ 	.word	0x00000008
        /*0554*/ 	.word	0x00000090
        /*0558*/ 	.short	0x010a
        /*055a*/ 	.byte	0xff
	.zero		1


	//   ....[69]....
        /*055c*/ 	.word	0x00004310
        /*0560*/ 	.word	0x00000000
        /*0564*/ 	.word	0x00000000
        /*0568*/ 	.short	0x0101
        /*056a*/ 	.byte	0xff
	.zero		1


	//   ....[70]....
        /*056c*/ 	.word	0x000047f0
        /*0570*/ 	.word	0x000000ff
        /*0574*/ 	.word	0x00000088
        /*0578*/ 	.short	0x010a
        /*057a*/ 	.byte	0x15
	.zero		1


	//   ....[71]....
        /*057c*/ 	.word	0x00004980
        /*0580*/ 	.word	0x000000ff
        /*0584*/ 	.word	0x00000060
        /*0588*/ 	.short	0x010a
        /*058a*/ 	.byte	0x15
	.zero		1


	//   ....[72]....
        /*058c*/ 	.word	0x00004ad0
        /*0590*/ 	.word	0x000000ff
        /*0594*/ 	.word	0x00000040
        /*0598*/ 	.short	0x010b
        /*059a*/ 	.byte	0x15
	.zero		1


	//   ....[73]....
        /*059c*/ 	.word	0x00004ae0
        /*05a0*/ 	.word	0x000000ff
        /*05a4*/ 	.word	0x00000000
        /*05a8*/ 	.short	0x0101
        /*05aa*/ 	.byte	0x32
	.zero		1


	//   ....[74]....
        /*05ac*/ 	.word	0x00004af0
        /*05b0*/ 	.word	0x000000ff
        /*05b4*/ 	.word	0x00000068
        /*05b8*/ 	.short	0x010a
        /*05ba*/ 	.byte	0x15
	.zero		1


	//   ....[75]....
        /*05bc*/ 	.word	0x00004c40
        /*05c0*/ 	.word	0x000000ff
        /*05c4*/ 	.word	0x00000048
        /*05c8*/ 	.short	0x010b
        /*05ca*/ 	.byte	0x15
	.zero		1


	//   ....[76]....
        /*05cc*/ 	.word	0x00004c50
        /*05d0*/ 	.word	0x000000ff
        /*05d4*/ 	.word	0x00000000
        /*05d8*/ 	.short	0x0101
        /*05da*/ 	.byte	0x31
	.zero		1


	//   ....[77]....
        /*05dc*/ 	.word	0x00004c60
        /*05e0*/ 	.word	0x000000ff
        /*05e4*/ 	.word	0x00000070
        /*05e8*/ 	.short	0x010a
        /*05ea*/ 	.byte	0x15
	.zero		1


	//   ....[78]....
        /*05ec*/ 	.word	0x00004dc0
        /*05f0*/ 	.word	0x000000ff
        /*05f4*/ 	.word	0x00000050
        /*05f8*/ 	.short	0x010b
        /*05fa*/ 	.byte	0x15
	.zero		1


	//   ....[79]....
        /*05fc*/ 	.word	0x00004dd0
        /*0600*/ 	.word	0x000000ff
        /*0604*/ 	.word	0x00000000
        /*0608*/ 	.short	0x0101
        /*060a*/ 	.byte	0x30
	.zero		1


	//   ....[80]....
        /*060c*/ 	.word	0x00004de0
        /*0610*/ 	.word	0x000000ff
        /*0614*/ 	.word	0x00000078
        /*0618*/ 	.short	0x010a
        /*061a*/ 	.byte	0x15
	.zero		1


	//   ....[81]....
        /*061c*/ 	.word	0x00004fe0
        /*0620*/ 	.word	0x000000ff
        /*0624*/ 	.word	0x00000058
        /*0628*/ 	.short	0x010b
        /*062a*/ 	.byte	0x15
	.zero		1


	//   ....[82]....
        /*062c*/ 	.word	0x00004ff0
        /*0630*/ 	.word	0x000000ff
        /*0634*/ 	.word	0x00000000
        /*0638*/ 	.short	0x0101
        /*063a*/ 	.byte	0x2b
	.zero		1


	//   ....[83]....
        /*063c*/ 	.word	0x00005020
        /*0640*/ 	.word	0x000000ff
        /*0644*/ 	.word	0x00000060
        /*0648*/ 	.short	0x010a
        /*064a*/ 	.byte	0x15
	.zero		1


	//   ....[84]....
        /*064c*/ 	.word	0x00005040
        /*0650*/ 	.word	0x000000ff
        /*0654*/ 	.word	0x00000068
        /*0658*/ 	.short	0x010a
        /*065a*/ 	.byte	0x15
	.zero		1


	//   ....[85]....
        /*065c*/ 	.word	0x00005060
        /*0660*/ 	.word	0x000000ff
        /*0664*/ 	.word	0x00000070
        /*0668*/ 	.short	0x010a
        /*066a*/ 	.byte	0x15
	.zero		1


	//   ....[86]....
        /*066c*/ 	.word	0x000050a0
        /*0670*/ 	.word	0x00000000
        /*0674*/ 	.word	0x00000078
        /*0678*/ 	.short	0x010a
        /*067a*/ 	.byte	0xff
	.zero		1


	//   ....[87]....
        /*067c*/ 	.word	0x000053e0
        /*0680*/ 	.word	0x00000003
        /*0684*/ 	.word	0x00000090
        /*0688*/ 	.short	0x010a
        /*068a*/ 	.byte	0xff
	.zero		1


	//   ....[88]....
        /*068c*/ 	.word	0x00005560
        /*0690*/ 	.word	0x00000000
        /*0694*/ 	.word	0x00000000
        /*0698*/ 	.short	0x0101
        /*069a*/ 	.byte	0xff
	.zero		1


	//   ....[89]....
        /*069c*/ 	.word	0x00006100
        /*06a0*/ 	.word	0x000000ff
        /*06a4*/ 	.word	0x00000040
        /*06a8*/ 	.short	0x010a
        /*06aa*/ 	.byte	0x2c
	.zero		1


	//   ....[90]....
        /*06ac*/ 	.word	0x00006170
        /*06b0*/ 	.word	0x00000062
        /*06b4*/ 	.word	0x000000b0
        /*06b8*/ 	.short	0x010a
        /*06ba*/ 	.byte	0xff
	.zero		1


	//   ....[91]....
        /*06bc*/ 	.word	0x00006290
        /*06c0*/ 	.word	0x000000ff
        /*06c4*/ 	.word	0x00000040
        /*06c8*/ 	.short	0x010a
        /*06ca*/ 	.byte	0x2c
	.zero		1


	//   ....[92]....
        /*06cc*/ 	.word	0x00006390
        /*06d0*/ 	.word	0x00000062
        /*06d4*/ 	.word	0x000000b0
        /*06d8*/ 	.short	0x010a
        /*06da*/ 	.byte	0xff
	.zero		1


	//   ....[93]....
        /*06dc*/ 	.word	0x00006e90
        /*06e0*/ 	.word	0x00000000
        /*06e4*/ 	.word	0x00000000
        /*06e8*/ 	.short	0x0101
        /*06ea*/ 	.byte	0xff
	.zero		1


	//   ....[94]....
        /*06ec*/ 	.word	0x00006ea0
        /*06f0*/ 	.word	0x00000003
        /*06f4*/ 	.word	0x00000040
        /*06f8*/ 	.short	0x010a
        /*06fa*/ 	.byte	0xff
	.zero		1


	//   ....[95]....
        /*06fc*/ 	.word	0x00006f70
        /*0700*/ 	.word	0x00000003
        /*0704*/ 	.word	0x00000040
        /*0708*/ 	.short	0x010a
        /*070a*/ 	.byte	0xff
	.zero		1


	//   ....[96]....
        /*070c*/ 	.word	0x00007b00
        /*0710*/ 	.word	0x00000066
        /*0714*/ 	.word	0x00000000
        /*0718*/ 	.short	0x0101
        /*071a*/ 	.byte	0xff
	.zero		1


	//   ....[97]....
        /*071c*/ 	.word	0x00007b20
        /*0720*/ 	.word	0x0000003f
        /*0724*/ 	.word	0x00000040
        /*0728*/ 	.short	0x010a
        /*072a*/ 	.byte	0xff
	.zero		1


	//   ....[98]....
        /*072c*/ 	.word	0x00007be0
        /*0730*/ 	.word	0x0000003f
        /*0734*/ 	.word	0x00000040
        /*0738*/ 	.short	0x010a
        /*073a*/ 	.byte	0xff
	.zero		1


	//   ....[99]....
        /*073c*/ 	.word	0x00008760
        /*0740*/ 	.word	0x00000066
        /*0744*/ 	.word	0x00000000
        /*0748*/ 	.short	0x0101
        /*074a*/ 	.byte	0xff
	.zero		1


	//   ....[100]....
        /*074c*/ 	.word	0x00008780
        /*0750*/ 	.word	0x0000006c
        /*0754*/ 	.word	0x00000040
        /*0758*/ 	.short	0x010a
        /*075a*/ 	.byte	0xff
	.zero		1


	//   ....[101]....
        /*075c*/ 	.word	0x00008840
        /*0760*/ 	.word	0x0000006c
        /*0764*/ 	.word	0x00000040
        /*0768*/ 	.short	0x010a
        /*076a*/ 	.byte	0xff
	.zero		1


	//   ....[102]....
        /*076c*/ 	.word	0x00008c80
        /*0770*/ 	.word	0x000000ff
        /*0774*/ 	.word	0x00000000
        /*0778*/ 	.short	0x0101
        /*077a*/ 	.byte	0x04
	.zero		1


	//   ....[103]....
        /*077c*/ 	.word	0x00009430
        /*0780*/ 	.word	0x00000002
        /*0784*/ 	.word	0x00000000
        /*0788*/ 	.short	0x0101
        /*078a*/ 	.byte	0xff
	.zero		1


	//   ....[104]....
        /*078c*/ 	.word	0x000096e0
        /*0790*/ 	.word	0x000000ff
        /*0794*/ 	.word	0x00000000
        /*0798*/ 	.short	0x0101
        /*079a*/ 	.byte	0x04
	.zero		1


	//   ....[105]....
        /*079c*/ 	.word	0x00009700
        /*07a0*/ 	.word	0x00000000
        /*07a4*/ 	.word	0x00000100
        /*07a8*/ 	.short	0x010a
        /*07aa*/ 	.byte	0xff
	.zero		1


	//   ....[106]....
        /*07ac*/ 	.word	0x00009760
        /*07b0*/ 	.word	0x00000000
        /*07b4*/ 	.word	0x00000020
        /*07b8*/ 	.short	0x010a
        /*07ba*/ 	.byte	0xff
	.zero		1


	//   ....[107]....
        /*07bc*/ 	.word	0x000097c0
        /*07c0*/ 	.word	0x00000000
        /*07c4*/ 	.word	0x00000020
        /*07c8*/ 	.short	0x010a
        /*07ca*/ 	.byte	0xff
	.zero		1


	//   ....[108]....
        /*07cc*/ 	.word	0x00009810
        /*07d0*/ 	.word	0x00000003
        /*07d4*/ 	.word	0x00000090
        /*07d8*/ 	.short	0x010a
        /*07da*/ 	.byte	0xff
	.zero		1


	//   ....[109]....
        /*07dc*/ 	.word	0x00009870
        /*07e0*/ 	.word	0x00000000
        /*07e4*/ 	.word	0x00000000
        /*07e8*/ 	.short	0x010a
        /*07ea*/ 	.byte	0xff
	.zero		1


	//   ....[110]....
        /*07ec*/ 	.word	0x000098d0
        /*07f0*/ 	.word	0x00000000
        /*07f4*/ 	.word	0x00000000
        /*07f8*/ 	.short	0x010a
        /*07fa*/ 	.byte	0xff
	.zero		1


	//   ....[111]....
        /*07fc*/ 	.word	0x00009930
        /*0800*/ 	.word	0x00000000
        /*0804*/ 	.word	0x00000000
        /*0808*/ 	.short	0x010a
        /*080a*/ 	.byte	0xff
	.zero		1


	//   ....[112]....
        /*080c*/ 	.word	0x00009980
        /*0810*/ 	.word	0x00000002
        /*0814*/ 	.word	0x000000f0
        /*0818*/ 	.short	0x010a
        /*081a*/ 	.byte	0xff
	.zero		1


	//   ....[113]....
        /*081c*/ 	.word	0x000099e0
        /*0820*/ 	.word	0x00000002
        /*0824*/ 	.word	0x000000a0
        /*0828*/ 	.short	0x010a
        /*082a*/ 	.byte	0xff
	.zero		1


	//   ....[114]....
        /*082c*/ 	.word	0x00009a30
        /*0830*/ 	.word	0x00000002
        /*0834*/ 	.word	0x00000090
        /*0838*/ 	.short	0x010a
        /*083a*/ 	.byte	0xff
	.zero		1


	//   ....[115]....
        /*083c*/ 	.word	0x00009a90
        /*0840*/ 	.word	0x00000000
        /*0844*/ 	.word	0x000000a0
        /*0848*/ 	.short	0x010a
        /*084a*/ 	.byte	0xff
	.zero		1


	//   ....[116]....
        /*084c*/ 	.word	0x00009ae0
        /*0850*/ 	.word	0x00000000
        /*0854*/ 	.word	0x00000090
        /*0858*/ 	.short	0x010a
        /*085a*/ 	.byte	0xff
	.zero		1


	//   ....[117]....
        /*085c*/ 	.word	0x00009b40
        /*0860*/ 	.word	0x00000003
        /*0864*/ 	.word	0x000000d0
        /*0868*/ 	.short	0x010a
        /*086a*/ 	.byte	0xff
	.zero		1


	//   ....[118]....
        /*086c*/ 	.word	0x00009ba0
        /*0870*/ 	.word	0x00000000
        /*0874*/ 	.word	0x00000000
        /*0878*/ 	.short	0x010a
        /*087a*/ 	.byte	0xff
	.zero		1


	//   ....[119]....
        /*087c*/ 	.word	0x00009c00
        /*0880*/ 	.word	0x00000000
        /*0884*/ 	.word	0x00000000
        /*0888*/ 	.short	0x010a
        /*088a*/ 	.byte	0xff
	.zero		1


	//   ....[120]....
        /*088c*/ 	.word	0x00009c60
        /*0890*/ 	.word	0x00000000
        /*0894*/ 	.word	0x00000000
        /*0898*/ 	.short	0x010a
        /*089a*/ 	.byte	0xff
	.zero		1


	//   ....[121]....
        /*089c*/ 	.word	0x00009cc0
        /*08a0*/ 	.word	0x00000000
        /*08a4*/ 	.word	0x00000000
        /*08a8*/ 	.short	0x010a
        /*08aa*/ 	.byte	0xff
	.zero		1


	//   ....[122]....
        /*08ac*/ 	.word	0x00009d20
        /*08b0*/ 	.word	0x00000000
        /*08b4*/ 	.word	0x00000000
        /*08b8*/ 	.short	0x010a
        /*08ba*/ 	.byte	0xff
	.zero		1


	//   ....[123]....
        /*08bc*/ 	.word	0x00009d70
        /*08c0*/ 	.word	0x00000008
        /*08c4*/ 	.word	0x00000090
        /*08c8*/ 	.short	0x010a
        /*08ca*/ 	.byte	0xff
	.zero		1


	//   ....[124]....
        /*08cc*/ 	.word	0x00009dd0
        /*08d0*/ 	.word	0x00000000
        /*08d4*/ 	.word	0x00000088
        /*08d8*/ 	.short	0x010a
        /*08da*/ 	.byte	0xff
	.zero		1


	//   ....[125]....
        /*08dc*/ 	.word	0x00009e30
        /*08e0*/ 	.word	0x00000005
        /*08e4*/ 	.word	0x00000060
        /*08e8*/ 	.short	0x010a
        /*08ea*/ 	.byte	0xff
	.zero		1


	//   ....[126]....
        /*08ec*/ 	.word	0x00009e90
        /*08f0*/ 	.word	0x00000005
        /*08f4*/ 	.word	0x00000068
        /*08f8*/ 	.short	0x010a
        /*08fa*/ 	.byte	0xff
	.zero		1


	//   ....[127]....
        /*08fc*/ 	.word	0x00009ef0
        /*0900*/ 	.word	0x00000005
        /*0904*/ 	.word	0x00000070
        /*0908*/ 	.short	0x010a
        /*090a*/ 	.byte	0xff
	.zero		1


	//   ....[128]....
        /*090c*/ 	.word	0x00009f50
        /*0910*/ 	.word	0x00000005
        /*0914*/ 	.word	0x00000078
        /*0918*/ 	.short	0x010a
        /*091a*/ 	.byte	0xff
	.zero		1


	//   ....[129]....
        /*091c*/ 	.word	0x00009fb0
        /*0920*/ 	.word	0x00000000
        /*0924*/ 	.word	0x00000060
        /*0928*/ 	.short	0x010a
        /*092a*/ 	.byte	0xff
	.zero		1


	//   ....[130]....
        /*092c*/ 	.word	0x0000a010
        /*0930*/ 	.word	0x00000000
        /*0934*/ 	.word	0x00000068
        /*0938*/ 	.short	0x010a
        /*093a*/ 	.byte	0xff
	.zero		1


	//   ....[131]....
        /*093c*/ 	.word	0x0000a070
        /*0940*/ 	.word	0x00000000
        /*0944*/ 	.word	0x00000070
        /*0948*/ 	.short	0x010a
        /*094a*/ 	.byte	0xff
	.zero		1


	//   ....[132]....
        /*094c*/ 	.word	0x0000a0c0
        /*0950*/ 	.word	0x00000003
        /*0954*/ 	.word	0x00000090
        /*0958*/ 	.short	0x010a
        /*095a*/ 	.byte	0xff
	.zero		1


	//   ....[133]....
        /*095c*/ 	.word	0x0000a120
        /*0960*/ 	.word	0x00000000
        /*0964*/ 	.word	0x00000040
        /*0968*/ 	.short	0x010a
        /*096a*/ 	.byte	0xff
	.zero		1


	//   ....[134]....
        /*096c*/ 	.word	0x0000a170
        /*0970*/ 	.word	0x00000062
        /*0974*/ 	.word	0x000000b0
        /*0978*/ 	.short	0x010a
        /*097a*/ 	.byte	0xff
	.zero		1


	//   ....[135]....
        /*097c*/ 	.word	0x0000a1c0
        /*0980*/ 	.word	0x00000003
        /*0984*/ 	.word	0x00000040
        /*0988*/ 	.short	0x010a
        /*098a*/ 	.byte	0xff
	.zero		1


	//   ....[136]....
        /*098c*/ 	.word	0x0000a210
        /*0990*/ 	.word	0x0000003f
        /*0994*/ 	.word	0x00000040
        /*0998*/ 	.short	0x010a
        /*099a*/ 	.byte	0xff
	.zero		1


	//   ....[137]....
        /*099c*/ 	.word	0x0000a260
        /*09a0*/ 	.word	0x0000006c
        /*09a4*/ 	.word	0x00000040
        /*09a8*/ 	.short	0x010a
        /*09aa*/ 	.byte	0xff
	.zero		1


	//----- nvinfo : EIATTR_NUM_MBARRIERS
	.align		4
.L_47:
        /*09ac*/ 	.byte	0x03, 0x38
        /*09ae*/ 	.short	0x0022


	//----- nvinfo : EIATTR_EXIT_INSTR_OFFSETS
	.align		4
        /*09b0*/ 	.byte	0x04, 0x1c
        /*09b2*/ 	.short	(.L_49 - .L_48)


	//   ....[0]....
.L_48:
        /*09b4*/ 	.word	0x000029b0


	//   ....[1]....
        /*09b8*/ 	.word	0x00002ec0


	//   ....[2]....
        /*09bc*/ 	.word	0x00002f20


	//   ....[3]....
        /*09c0*/ 	.word	0x00003ea0


	//   ....[4]....
        /*09c4*/ 	.word	0x000050d0


	//   ....[5]....
        /*09c8*/ 	.word	0x00005110


	//   ....[6]....
        /*09cc*/ 	.word	0x000095c0


	//   ....[7]....
        /*09d0*/ 	.word	0x00009640


	//   ....[8]....
        /*09d4*/ 	.word	0x00009670


	//   ....[9]....
        /*09d8*/ 	.word	0x000096f0


	//----- nvinfo : EIATTR_MAX_THREADS
	.align		4
.L_49:
        /*09dc*/ 	.byte	0x04, 0x05
        /*09de*/ 	.short	(.L_51 - .L_50)
.L_50:
        /*09e0*/ 	.word	0x00000100
        /*09e4*/ 	.word	0x00000001
        /*09e8*/ 	.word	0x00000001


	//----- nvinfo : EIATTR_CRS_STACK_SIZE
	.align		4
.L_51:
        /*09ec*/ 	.byte	0x04, 0x1e
        /*09ee*/ 	.short	(.L_53 - .L_52)
.L_52:
        /*09f0*/ 	.word	0x00000000


	//----- nvinfo : EIATTR_CBANK_PARAM_SIZE
	.align		4
.L_53:
        /*09f4*/ 	.byte	0x03, 0x19
        /*09f6*/ 	.short	0x0800


	//----- nvinfo : EIATTR_PARAM_CBANK
	.align		4
        /*09f8*/ 	.byte	0x04, 0x0a
        /*09fa*/ 	.short	(.L_55 - .L_54)
	.align		4
.L_54:
        /*09fc*/ 	.word	index@(.nv.constant0._ZN7cutlass13device_kernelINS_4gemm6kernel13GemmUniversalIN4cute5tupleIJiiiiEEENS1_10collective13CollectiveMmaINS1_35MainloopSm100TmaUmmaWarpSpecializedILi4ELi2ELi4ENS5_IJNS4_1CILi4EEENSA_ILi1EEESC_EEEEENS5_IJNSA_ILi64EEENSA_ILi256EEESF_EEENS_6half_tENS5_IJlSC_lEEESI_SJ_NS4_8TiledMMAINS4_8MMA_AtomIJNS4_20SM100_MMA_F16BF16_SSISI_SI_fLi64ELi256ELNS4_4UMMA5MajorE0ELSO_0ELNSN_7ScaleInE0ELSP_0EEEEEENS4_6LayoutINS5_IJSC_SC_SC_EEENS5_IJNSA_ILi0EEESU_SU_EEEEENS5_IJNS4_10UnderscoreESX_SX_EEEEENS4_13SM90_TMA_LOADENS4_14ComposedLayoutINS4_7SwizzleILi3ELi4ELi3EEENS4_18smem_ptr_flag_bitsILi16EEENSS_INS5_IJNSA_ILi8EEESF_EEENS5_IJSF_SC_EEEEEEEvNS4_8identityENS4_23SM90_TMA_LOAD_MULTICASTES1A_vS1B_EENS_8epilogue10collective18CollectiveEpilogueINS1E_23Sm100TmaWarpSpecializedILi4ELi2ELi32ELb1ELb0EEEJSH_NS5_IJNSS_ISF_SC_EES1J_EEESI_SJ_SI_SJ_NS1E_6fusion15FusionCallbacksIS1I_NS1L_17LinearCombinationISI_fSI_fLNS_15FloatRoundStyleE2EEESH_S1K_JEEENS4_5SM1004TMEM4LOAD26SM100_TMEM_LOAD_16dp256b8xES10_S1A_NS4_17SM75_U32x4_LDSM_NENS4_14SM90_TMA_STOREES1A_NS4_17SM90_U32x4_STSM_NENS4_39AutoVectorizingCopyWithAssumedAlignmentILi128EEEEEEvvEEEEvNT_6ParamsE)
        /*0a00*/ 	.short	0x0380
        /*0a02*/ 	.short	0x0800


	//----- nvinfo : EIATTR_SW_WAR
	.align		4
.L_55:
        /*0a04*/ 	.byte	0x04, 0x36
        /*0a06*/ 	.short	(.L_57 - .L_56)
.L_56:
        /*0a08*/ 	.word	0x00000008
.L_57:


//--------------------- .nv.callgraph             --------------------------
	.section	.nv.callgraph,"",@"SHT_CUDA_CALLGRAPH"
	.align	4
	.sectionentsize	8
	.align		4
        /*0000*/ 	.word	0x00000000
	.align		4
        /*0004*/ 	.word	0xffffffff
	.align		4
        /*0008*/ 	.word	index@(_ZN7cutlass13device_kernelINS_4gemm6kernel13GemmUniversalIN4cute5tupleIJiiiiEEENS1_10collective13CollectiveMmaINS1_35MainloopSm100TmaUmmaWarpSpecializedILi4ELi2ELi4ENS5_IJNS4_1CILi4EEENSA_ILi1EEESC_EEEEENS5_IJNSA_ILi64EEENSA_ILi256EEESF_EEENS_6half_tENS5_IJlSC_lEEESI_SJ_NS4_8TiledMMAINS4_8MMA_AtomIJNS4_20SM100_MMA_F16BF16_SSISI_SI_fLi64ELi256ELNS4_4UMMA5MajorE0ELSO_0ELNSN_7ScaleInE0ELSP_0EEEEEENS4_6LayoutINS5_IJSC_SC_SC_EEENS5_IJNSA_ILi0EEESU_SU_EEEEENS5_IJNS4_10UnderscoreESX_SX_EEEEENS4_13SM90_TMA_LOADENS4_14ComposedLayoutINS4_7SwizzleILi3ELi4ELi3EEENS4_18smem_ptr_flag_bitsILi16EEENSS_INS5_IJNSA_ILi8EEESF_EEENS5_IJSF_SC_EEEEEEEvNS4_8identityENS4_23SM90_TMA_LOAD_MULTICASTES1A_vS1B_EENS_8epilogue10collective18CollectiveEpilogueINS1E_23Sm100TmaWarpSpecializedILi4ELi2ELi32ELb1ELb0EEEJSH_NS5_IJNSS_ISF_SC_EES1J_EEESI_SJ_SI_SJ_NS1E_6fusion15FusionCallbacksIS1I_NS1L_17LinearCombinationISI_fSI_fLNS_15FloatRoundStyleE2EEESH_S1K_JEEENS4_5SM1004TMEM4LOAD26SM100_TMEM_LOAD_16dp256b8xES10_S1A_NS4_17SM75_U32x4_LDSM_NENS4_14SM90_TMA_STOREES1A_NS4_17SM90_U32x4_STSM_NENS4_39AutoVectorizingCopyWithAssumedAlignmentILi128EEEEEEvvEEEEvNT_6ParamsE)
	.align		4
        /*000c*/ 	.word	index@(__assertfail)
	.align		4
        /*0010*/ 	.word	0x00000000
	.align		4
        /*0014*/ 	.word	0xfffffffe
	.align		4
        /*0018*/ 	.word	0x00000000
	.align		4
        /*001c*/ 	.word	0xfffffffd
	.align		4
        /*0020*/ 	.word	0x00000000
	.align		4
        /*0024*/ 	.word	0xfffffffc


//--------------------- .nv.constant4             --------------------------
	.section	.nv.constant4,"a",@progbits
	.align	8
	.align		8
.nv.constant4:
        /*0000*/ 	.dword	__assertfail
	.align		8
        /*0008*/ 	.dword	__unnamed_1
	.align		8
        /*0010*/ 	.dword	__unnamed_2
	.align		8
        /*0018*/ 	.dword	_ZN40_INTERNAL_0a1af386_4_k_cu_d106080d_335134cuda3std3__45__cpo5beginE
	.align		8
        /*0020*/ 	.dword	_ZN40_INTERNAL_0a1af386_4_k_cu_d106080d_335134cuda3std3__45__cpo3endE
	.align		8
        /*0028*/ 	.dword	_ZN40_INTERNAL_0a1af386_4_k_cu_d106080d_335134cuda3std3__45__cpo6cbeginE
	.align		8
        /*0030*/ 	.dword	_ZN40_INTERNAL_0a1af386_4_k_cu_d106080d_335134cuda3std3__45__cpo4cendE
	.align		8
        /*0038*/ 	.dword	_ZN40_INTERNAL_0a1af386_4_k_cu_d106080d_335134cuda3std3__442_GLOBAL__N__0a1af386_4_k_cu_d106080d_335136ignoreE
	.align		8
        /*0040*/ 	.dword	_ZN40_INTERNAL_0a1af386_4_k_cu_d106080d_335134cuda3std3__419piecewise_constructE
	.align		8
        /*0048*/ 	.dword	_ZN40_INTERNAL_0a1af386_4_k_cu_d106080d_335134cuda3std3__48in_placeE
	.align		8
        /*0050*/ 	.dword	_ZN40_INTERNAL_0a1af386_4_k_cu_d106080d_335134cuda3std6ranges3__45__cpo4swapE
	.align		8
        /*0058*/ 	.dword	_ZN40_INTERNAL_0a1af386_4_k_cu_d106080d_335134cuda3std6ranges3__45__cpo9iter_moveE
	.align		8
        /*0060*/ 	.dword	_ZN40_INTERNAL_0a1af386_4_k_cu_d106080d_335134cute7productE
	.align		8
        /*0068*/ 	.dword	_ZN40_INTERNAL_0a1af386_4_k_cu_d106080d_335134cute1_E
	.align		8
        /*0070*/ 	.dword	$str$25
	.align		8
        /*0078*/ 	.dword	$str$26
	.align		8
        /*0080*/ 	.dword	$str$27
	.align		8
        /*0088*/ 	.dword	$str$28


//--------------------- .text._ZN7cutlass13device_kernelINS_4gemm6kernel13GemmUniversalIN4cute5tupleIJiiiiEEENS1_10collective13CollectiveMmaINS1_35MainloopSm100TmaUmmaWarpSpecializedILi4ELi2ELi4ENS5_IJNS4_1CILi4EEENSA_ILi1EEESC_EEEEENS5_IJNSA_ILi64EEENSA_ILi256EEESF_EEENS_6half_tENS5_IJlSC_lEEESI_SJ_NS4_8TiledMMAINS4_8MMA_AtomIJNS4_20SM100_MMA_F16BF16_SSISI_SI_fLi64ELi256ELNS4_4UMMA5MajorE0ELSO_0ELNSN_7ScaleInE0ELSP_0EEEEEENS4_6LayoutINS5_IJSC_SC_SC_EEENS5_IJNSA_ILi0EEESU_SU_EEEEENS5_IJNS4_10UnderscoreESX_SX_EEEEENS4_13SM90_TMA_LOADENS4_14ComposedLayoutINS4_7SwizzleILi3ELi4ELi3EEENS4_18smem_ptr_flag_bitsILi16EEENSS_INS5_IJNSA_ILi8EEESF_EEENS5_IJSF_SC_EEEEEEEvNS4_8identityENS4_23SM90_TMA_LOAD_MULTICASTES1A_vS1B_EENS_8epilogue10collective18CollectiveEpilogueINS1E_23Sm100TmaWarpSpecializedILi4ELi2ELi32ELb1ELb0EEEJSH_NS5_IJNSS_ISF_SC_EES1J_EEESI_SJ_SI_SJ_NS1E_6fusion15FusionCallbacksIS1I_NS1L_17LinearCombinationISI_fSI_fLNS_15FloatRoundStyleE2EEESH_S1K_JEEENS4_5SM1004TMEM4LOAD26SM100_TMEM_LOAD_16dp256b8xES10_S1A_NS4_17SM75_U32x4_LDSM_NENS4_14SM90_TMA_STOREES1A_NS4_17SM90_U32x4_STSM_NENS4_39AutoVectorizingCopyWithAssumedAlignmentILi128EEEEEEvvEEEEvNT_6ParamsE --------------------------
	.section	.text._ZN7cutlass13device_kernelINS_4gemm6kernel13GemmUniversalIN4cute5tupleIJiiiiEEENS1_10collective13CollectiveMmaINS1_35MainloopSm100TmaUmmaWarpSpecializedILi4ELi2ELi4ENS5_IJNS4_1CILi4EEENSA_ILi1EEESC_EEEEENS5_IJNSA_ILi64EEENSA_ILi256EEESF_EEENS_6half_tENS5_IJlSC_lEEESI_SJ_NS4_8TiledMMAINS4_8MMA_AtomIJNS4_20SM100_MMA_F16BF16_SSISI_SI_fLi64ELi256ELNS4_4UMMA5MajorE0ELSO_0ELNSN_7ScaleInE0ELSP_0EEEEEENS4_6LayoutINS5_IJSC_SC_SC_EEENS5_IJNSA_ILi0EEESU_SU_EEEEENS5_IJNS4_10UnderscoreESX_SX_EEEEENS4_13SM90_TMA_LOADENS4_14ComposedLayoutINS4_7SwizzleILi3ELi4ELi3EEENS4_18smem_ptr_flag_bitsILi16EEENSS_INS5_IJNSA_ILi8EEESF_EEENS5_IJSF_SC_EEEEEEEvNS4_8identityENS4_23SM90_TMA_LOAD_MULTICASTES1A_vS1B_EENS_8epilogue10collective18CollectiveEpilogueINS1E_23Sm100TmaWarpSpecializedILi4ELi2ELi32ELb1ELb0EEEJSH_NS5_IJNSS_ISF_SC_EES1J_EEESI_SJ_SI_SJ_NS1E_6fusion15FusionCallbacksIS1I_NS1L_17LinearCombinationISI_fSI_fLNS_15FloatRoundStyleE2EEESH_S1K_JEEENS4_5SM1004TMEM4LOAD26SM100_TMEM_LOAD_16dp256b8xES10_S1A_NS4_17SM75_U32x4_LDSM_NENS4_14SM90_TMA_STOREES1A_NS4_17SM90_U32x4_STSM_NENS4_39AutoVectorizingCopyWithAssumedAlignmentILi128EEEEEEvvEEEEvNT_6ParamsE,"ax",@progbits
	.align	128
.text._ZN7cutlass13device_kernelINS_4gemm6kernel13GemmUniversalIN4cute5tupleIJiiiiEEENS1_10collective13CollectiveMmaINS1_35MainloopSm100TmaUmmaWarpSpecializedILi4ELi2ELi4ENS5_IJNS4_1CILi4EEENSA_ILi1EEESC_EEEEENS5_IJNSA_ILi64EEENSA_ILi256EEESF_EEENS_6half_tENS5_IJlSC_lEEESI_SJ_NS4_8TiledMMAINS4_8MMA_AtomIJNS4_20SM100_MMA_F16BF16_SSISI_SI_fLi64ELi256ELNS4_4UMMA5MajorE0ELSO_0ELNSN_7ScaleInE0ELSP_0EEEEEENS4_6LayoutINS5_IJSC_SC_SC_EEENS5_IJNSA_ILi0EEESU_SU_EEEEENS5_IJNS4_10UnderscoreESX_SX_EEEEENS4_13SM90_TMA_LOADENS4_14ComposedLayoutINS4_7SwizzleILi3ELi4ELi3EEENS4_18smem_ptr_flag_bitsILi16EEENSS_INS5_IJNSA_ILi8EEESF_EEENS5_IJSF_SC_EEEEEEEvNS4_8identityENS4_23SM90_TMA_LOAD_MULTICASTES1A_vS1B_EENS_8epilogue10collective18CollectiveEpilogueINS1E_23Sm100TmaWarpSpecializedILi4ELi2ELi32ELb1ELb0EEEJSH_NS5_IJNSS_ISF_SC_EES1J_EEESI_SJ_SI_SJ_NS1E_6fusion15FusionCallbacksIS1I_NS1L_17LinearCombinationISI_fSI_fLNS_15FloatRoundStyleE2EEESH_S1K_JEEENS4_5SM1004TMEM4LOAD26SM100_TMEM_LOAD_16dp256b8xES10_S1A_NS4_17SM75_U32x4_LDSM_NENS4_14SM90_TMA_STOREES1A_NS4_17SM90_U32x4_STSM_NENS4_39AutoVectorizingCopyWithAssumedAlignmentILi128EEEEEEvvEEEEvNT_6ParamsE:
        .type           _ZN7cutlass13device_kernelINS_4gemm6kernel13GemmUniversalIN4cute5tupleIJiiiiEEENS1_10collective13CollectiveMmaINS1_35MainloopSm100TmaUmmaWarpSpecializedILi4ELi2ELi4ENS5_IJNS4_1CILi4EEENSA_ILi1EEESC_EEEEENS5_IJNSA_ILi64EEENSA_ILi256EEESF_EEENS_6half_tENS5_IJlSC_lEEESI_SJ_NS4_8TiledMMAINS4_8MMA_AtomIJNS4_20SM100_MMA_F16BF16_SSISI_SI_fLi64ELi256ELNS4_4UMMA5MajorE0ELSO_0ELNSN_7ScaleInE0ELSP_0EEEEEENS4_6LayoutINS5_IJSC_SC_SC_EEENS5_IJNSA_ILi0EEESU_SU_EEEEENS5_IJNS4_10UnderscoreESX_SX_EEEEENS4_13SM90_TMA_LOADENS4_14ComposedLayoutINS4_7SwizzleILi3ELi4ELi3EEENS4_18smem_ptr_flag_bitsILi16EEENSS_INS5_IJNSA_ILi8EEESF_EEENS5_IJSF_SC_EEEEEEEvNS4_8identityENS4_23SM90_TMA_LOAD_MULTICASTES1A_vS1B_EENS_8epilogue10collective18CollectiveEpilogueINS1E_23Sm100TmaWarpSpecializedILi4ELi2ELi32ELb1ELb0EEEJSH_NS5_IJNSS_ISF_SC_EES1J_EEESI_SJ_SI_SJ_NS1E_6fusion15FusionCallbacksIS1I_NS1L_17LinearCombinationISI_fSI_fLNS_15FloatRoundStyleE2EEESH_S1K_JEEENS4_5SM1004TMEM4LOAD26SM100_TMEM_LOAD_16dp256b8xES10_S1A_NS4_17SM75_U32x4_LDSM_NENS4_14SM90_TMA_STOREES1A_NS4_17SM90_U32x4_STSM_NENS4_39AutoVectorizingCopyWithAssumedAlignmentILi128EEEEEEvvEEEEvNT_6ParamsE,@function
        .size           _ZN7cutlass13device_kernelINS_4gemm6kernel13GemmUniversalIN4cute5tupleIJiiiiEEENS1_10collective13CollectiveMmaINS1_35MainloopSm100TmaUmmaWarpSpecializedILi4ELi2ELi4ENS5_IJNS4_1CILi4EEENSA_ILi1EEESC_EEEEENS5_IJNSA_ILi64EEENSA_ILi256EEESF_EEENS_6half_tENS5_IJlSC_lEEESI_SJ_NS4_8TiledMMAINS4_8MMA_AtomIJNS4_20SM100_MMA_F16BF16_SSISI_SI_fLi64ELi256ELNS4_4UMMA5MajorE0ELSO_0ELNSN_7ScaleInE0ELSP_0EEEEEENS4_6LayoutINS5_IJSC_SC_SC_EEENS5_IJNSA_ILi0EEESU_SU_EEEEENS5_IJNS4_10UnderscoreESX_SX_EEEEENS4_13SM90_TMA_LOADENS4_14ComposedLayoutINS4_7SwizzleILi3ELi4ELi3EEENS4_18smem_ptr_flag_bitsILi16EEENSS_INS5_IJNSA_ILi8EEESF_EEENS5_IJSF_SC_EEEEEEEvNS4_8identityENS4_23SM90_TMA_LOAD_MULTICASTES1A_vS1B_EENS_8epilogue10collective18CollectiveEpilogueINS1E_23Sm100TmaWarpSpecializedILi4ELi2ELi32ELb1ELb0EEEJSH_NS5_IJNSS_ISF_SC_EES1J_EEESI_SJ_SI_SJ_NS1E_6fusion15FusionCallbacksIS1I_NS1L_17LinearCombinationISI_fSI_fLNS_15FloatRoundStyleE2EEESH_S1K_JEEENS4_5SM1004TMEM4LOAD26SM100_TMEM_LOAD_16dp256b8xES10_S1A_NS4_17SM75_U32x4_LDSM_NENS4_14SM90_TMA_STOREES1A_NS4_17SM90_U32x4_STSM_NENS4_39AutoVectorizingCopyWithAssumedAlignmentILi128EEEEEEvvEEEEvNT_6ParamsE,(.L_x_183 - _ZN7cutlass13device_kernelINS_4gemm6kernel13GemmUniversalIN4cute5tupleIJiiiiEEENS1_10collective13CollectiveMmaINS1_35MainloopSm100TmaUmmaWarpSpecializedILi4ELi2ELi4ENS5_IJNS4_1CILi4EEENSA_ILi1EEESC_EEEEENS5_IJNSA_ILi64EEENSA_ILi256EEESF_EEENS_6half_tENS5_IJlSC_lEEESI_SJ_NS4_8TiledMMAINS4_8MMA_AtomIJNS4_20SM100_MMA_F16BF16_SSISI_SI_fLi64ELi256ELNS4_4UMMA5MajorE0ELSO_0ELNSN_7ScaleInE0ELSP_0EEEEEENS4_6LayoutINS5_IJSC_SC_SC_EEENS5_IJNSA_ILi0EEESU_SU_EEEEENS5_IJNS4_10UnderscoreESX_SX_EEEEENS4_13SM90_TMA_LOADENS4_14ComposedLayoutINS4_7SwizzleILi3ELi4ELi3EEENS4_18smem_ptr_flag_bitsILi16EEENSS_INS5_IJNSA_ILi8EEESF_EEENS5_IJSF_SC_EEEEEEEvNS4_8identityENS4_23SM90_TMA_LOAD_MULTICASTES1A_vS1B_EENS_8epilogue10collective18CollectiveEpilogueINS1E_23Sm100TmaWarpSpecializedILi4ELi2ELi32ELb1ELb0EEEJSH_NS5_IJNSS_ISF_SC_EES1J_EEESI_SJ_SI_SJ_NS1E_6fusion15FusionCallbacksIS1I_NS1L_17LinearCombinationISI_fSI_fLNS_15FloatRoundStyleE2EEESH_S1K_JEEENS4_5SM1004TMEM4LOAD26SM100_TMEM_LOAD_16dp256b8xES10_S1A_NS4_17SM75_U32x4_LDSM_NENS4_14SM90_TMA_STOREES1A_NS4_17SM90_U32x4_STSM_NENS4_39AutoVectorizingCopyWithAssumedAlignmentILi128EEEEEEvvEEEEvNT_6ParamsE)
        .other          _ZN7cutlass13device_kernelINS_4gemm6kernel13GemmUniversalIN4cute5tupleIJiiiiEEENS1_10collective13CollectiveMmaINS1_35MainloopSm100TmaUmmaWarpSpecializedILi4ELi2ELi4ENS5_IJNS4_1CILi4EEENSA_ILi1EEESC_EEEEENS5_IJNSA_ILi64EEENSA_ILi256EEESF_EEENS_6half_tENS5_IJlSC_lEEESI_SJ_NS4_8TiledMMAINS4_8MMA_AtomIJNS4_20SM100_MMA_F16BF16_SSISI_SI_fLi64ELi256ELNS4_4UMMA5MajorE0ELSO_0ELNSN_7ScaleInE0ELSP_0EEEEEENS4_6LayoutINS5_IJSC_SC_SC_EEENS5_IJNSA_ILi0EEESU_SU_EEEEENS5_IJNS4_10UnderscoreESX_SX_EEEEENS4_13SM90_TMA_LOADENS4_14ComposedLayoutINS4_7SwizzleILi3ELi4ELi3EEENS4_18smem_ptr_flag_bitsILi16EEENSS_INS5_IJNSA_ILi8EEESF_EEENS5_IJSF_SC_EEEEEEEvNS4_8identityENS4_23SM90_TMA_LOAD_MULTICASTES1A_vS1B_EENS_8epilogue10collective18CollectiveEpilogueINS1E_23Sm100TmaWarpSpecializedILi4ELi2ELi32ELb1ELb0EEEJSH_NS5_IJNSS_ISF_SC_EES1J_EEESI_SJ_SI_SJ_NS1E_6fusion15FusionCallbacksIS1I_NS1L_17LinearCombinationISI_fSI_fLNS_15FloatRoundStyleE2EEESH_S1K_JEEENS4_5SM1004TMEM4LOAD26SM100_TMEM_LOAD_16dp256b8xES10_S1A_NS4_17SM75_U32x4_LDSM_NENS4_14SM90_TMA_STOREES1A_NS4_17SM90_U32x4_STSM_NENS4_39AutoVectorizingCopyWithAssumedAlignmentILi128EEEEEEvvEEEEvNT_6ParamsE,@"STO_CUDA_ENTRY STV_DEFAULT"
_ZN7cutlass13device_kernelINS_4gemm6kernel13GemmUniversalIN4cute5tupleIJiiiiEEENS1_10collective13CollectiveMmaINS1_35MainloopSm100TmaUmmaWarpSpecializedILi4ELi2ELi4ENS5_IJNS4_1CILi4EEENSA_ILi1EEESC_EEEEENS5_IJNSA_ILi64EEENSA_ILi256EEESF_EEENS_6half_tENS5_IJlSC_lEEESI_SJ_NS4_8TiledMMAINS4_8MMA_AtomIJNS4_20SM100_MMA_F16BF16_SSISI_SI_fLi64ELi256ELNS4_4UMMA5MajorE0ELSO_0ELNSN_7ScaleInE0ELSP_0EEEEEENS4_6LayoutINS5_IJSC_SC_SC_EEENS5_IJNSA_ILi0EEESU_SU_EEEEENS5_IJNS4_10UnderscoreESX_SX_EEEEENS4_13SM90_TMA_LOADENS4_14ComposedLayoutINS4_7SwizzleILi3ELi4ELi3EEENS4_18smem_ptr_flag_bitsILi16EEENSS_INS5_IJNSA_ILi8EEESF_EEENS5_IJSF_SC_EEEEEEEvNS4_8identityENS4_23SM90_TMA_LOAD_MULTICASTES1A_vS1B_EENS_8epilogue10collective18CollectiveEpilogueINS1E_23Sm100TmaWarpSpecializedILi4ELi2ELi32ELb1ELb0EEEJSH_NS5_IJNSS_ISF_SC_EES1J_EEESI_SJ_SI_SJ_NS1E_6fusion15FusionCallbacksIS1I_NS1L_17LinearCombinationISI_fSI_fLNS_15FloatRoundStyleE2EEESH_S1K_JEEENS4_5SM1004TMEM4LOAD26SM100_TMEM_LOAD_16dp256b8xES10_S1A_NS4_17SM75_U32x4_LDSM_NENS4_14SM90_TMA_STOREES1A_NS4_17SM90_U32x4_STSM_NENS4_39AutoVectorizingCopyWithAssumedAlignmentILi128EEEEEEvvEEEEvNT_6ParamsE:
[----:B------:R-:W1:Y:S01]  /*0000*/  LDC R1, c[0x0][0x37c] ;  /* 0x0000df00ff017b82 */ /* 0x000e620000000800 */
[----:B------:R-:W2:Y:S01]  /*0010*/  S2R R94, SR_TID.X ;  /* 0x00000000005e7919 */ /* 0x000ea20000002100 */
[----:B------:R-:W3:Y:S01]  /*0020*/  LDCU.64 UR8, c[0x0][0x890] ;  /* 0x00011200ff0877ac */ /* 0x000ee20008000a00 */
[----:B------:R-:W-:Y:S02]  /*0030*/  PRMT R81, RZ, 0x7610, R81 ;  /* 0x00007610ff517816 */ /* 0x000fe40000000051 */
[----:B------:R-:W-:Y:S01]  /*0040*/  ELECT P3, URZ, PT ;  /* 0x0000000000ff782f */ /* 0x000fe20003860000 */
[----:B---3--:R-:W-:-:S04]  /*0050*/  UISETP.NE.U32.AND UP0, UPT, UR8, URZ, UPT ;  /* 0x000000ff0800728c */ /* 0x008fc8000bf05070 */
[----:B------:R-:W-:Y:S01]  /*0060*/  UISETP.NE.AND.EX UP0, UPT, UR9, URZ, UPT, UP0 ;  /* 0x000000ff0900728c */ /* 0x000fe2000bf05300 */
[----:B--2---:R-:W-:-:S05]  /*0070*/  SHF.R.U32.HI R82, RZ, 0x5, R94 ;  /* 0x00000005ff527819 */ /* 0x004fca000001165e */
[----:B------:R-:W2:Y:S02]  /*0080*/  SHFL.IDX PT, R0, R82, RZ, 0x1f ;  /* 0x00001fff52007589 */ /* 0x000ea400000e0000 */
[----:B--2---:R-:W-:Y:S01]  /*0090*/  R2UR UR18, R0 ;  /* 0x00000000001272ca */ /* 0x004fe200000e0000 */
[----:B-1----:R-:W-:-:S14]  /*00a0*/  BRA.U UP0, `(.L_x_0) ;  /* 0x0000000100307547 */ /* 0x002fdc000b800000 */
[----:B------:R-:W1:Y:S02]  /*00b0*/  LDCU.64 UR4, c[0x0][0x888] ;  /* 0x00011100ff0477ac */ /* 0x000e640008000a00 */
[----:B-1----:R-:W-:-:S04]  /*00c0*/  UISETP.NE.U32.AND UP0, UPT, UR4, URZ, UPT ;  /* 0x000000ff0400728c */ /* 0x002fc8000bf05070 */
[----:B------:R-:W-:-:S09]  /*00d0*/  UISETP.NE.AND.EX UP0, UPT, UR5, URZ, UPT, UP0 ;  /* 0x000000ff0500728c */ /* 0x000fd2000bf05300 */
[----:B------:R-:W-:Y:S05]  /*00e0*/  BRA.U !UP0, `(.L_x_1) ;  /* 0x0000000108147547 */ /* 0x000fea000b800000 */
[----:B------:R-:W1:Y:S01]  /*00f0*/  LDC.64 R2, c[0x0][0x888] ;  /* 0x00022200ff027b82 */ /* 0x000e620000000a00 */
[----:B------:R-:W1:Y:S02]  /*0100*/  LDCU.64 UR4, c[0x0][0x358] ;  /* 0x00006b00ff0477ac */ /* 0x000e640008000a00 */
[----:B-1----:R1:W5:Y:S01]  /*0110*/  LDG.E R41, desc[UR4][R2.64] ;  /* 0x0000000402297981 */ /* 0x002362000c1e1900 */
[----:B------:R-:W-:Y:S01]  /*0120*/  HFMA2 R81, -RZ, RZ, 0, 5.9604644775390625e-08 ;  /* 0x00000001ff517431 */ /* 0x000fe200000001ff */
[----:B------:R-:W-:Y:S05]  /*0130*/  BRA `(.L_x_0) ;  /* 0x00000000000c7947 */ /* 0x000fea0003800000 */
.L_x_1:
[----:B------:R-:W1:Y:S01]  /*0140*/  LDCU UR4, c[0x0][0x880] ;  /* 0x00011000ff0477ac */ /* 0x000e620008000800 */
[----:B------:R-:W-:Y:S01]  /*0150*/  HFMA2 R81, -RZ, RZ, 0, 5.9604644775390625e-08 ;  /* 0x00000001ff517431 */ /* 0x000fe200000001ff */
[----:B-1----:R-:W-:-:S07]  /*0160*/  MOV R41, UR4 ;  /* 0x0000000400297c02 */ /* 0x002fce0008000f00 */
.L_x_0:
[----:B------:R-:W2:Y:S02]  /*0170*/  LDCU.64 UR4, c[0x0][0x8b0] ;  /* 0x00011600ff0477ac */ /* 0x000ea40008000a00 */
[----:B--2---:R-:W-:-:S04]  /*0180*/  UISETP.NE.U32.AND UP0, UPT, UR4, URZ, UPT ;  /* 0x000000ff0400728c */ /* 0x004fc8000bf05070 */
[----:B------:R-:W-:-:S09]  /*0190*/  UISETP.NE.AND.EX UP0, UPT, UR5, URZ, UPT, UP0 ;  /* 0x000000ff0500728c */ /* 0x000fd2000bf05300 */
[----:B------:R-:W-:Y:S05]  /*01a0*/  BRA.U UP0, `(.L_x_2) ;  /* 0x0000000100287547 */ /* 0x000fea000b800000 */
[----:B------:R-:W2:Y:S02]  /*01b0*/  LDCU.64 UR4, c[0x0][0x8a8] ;  /* 0x00011500ff0477ac */ /* 0x000ea40008000a00 */
[----:B--2---:R-:W-:-:S04]  /*01c0*/  UISETP.NE.U32.AND UP0, UPT, UR4, URZ, UPT ;  /* 0x000000ff0400728c */ /* 0x004fc8000bf05070 */
[----:B------:R-:W-:-:S09]  /*01d0*/  UISETP.NE.AND.EX UP0, UPT, UR5, URZ, UPT, UP0 ;  /* 0x000000ff0500728c */ /* 0x000fd2000bf05300 */
[----:B------:R-:W-:Y:S05]  /*01e0*/  BRA.U !UP0, `(.L_x_3) ;  /* 0x0000000108107547 */ /* 0x000fea000b800000 */
[----:B------:R-:W2:Y:S01]  /*01f0*/  LDC.64 R38, c[0x0][0x8a8] ;  /* 0x00022a00ff267b82 */ /* 0x000ea20000000a00 */
[----:B------:R-:W2:Y:S02]  /*0200*/  LDCU.64 UR4, c[0x0][0x358] ;  /* 0x00006b00ff0477ac */ /* 0x000ea40008000a00 */
[----:B--2---:R2:W5:Y:S01]  /*0210*/  LDG.E R38, desc[UR4][R38.64] ;  /* 0x0000000426267981 */ /* 0x004562000c1e1900 */
[----:B------:R-:W-:Y:S05]  /*0220*/  BRA `(.L_x_2) ;  /* 0x0000000000087947 */ /* 0x000fea0003800000 */
.L_x_3:
[----:B------:R-:W2:Y:S02]  /*0230*/  LDCU UR4, c[0x0][0x8a0] ;  /* 0x00011400ff0477ac */ /* 0x000ea40008000800 */
[----:B--2---:R-:W-:Y:S02]  /*0240*/  MOV R38, UR4 ;  /* 0x0000000400267c02 */ /* 0x004fe40008000f00 */
.L_x_2:
[----:B------:R-:W-:Y:S01]  /*0250*/  IMAD.U32 R0, RZ, RZ, UR18 ;  /* 0x00000012ff007e24 */ /* 0x000fe2000f8e00ff */
[----:B------:R-:W-:Y:S04]  /*0260*/  BSSY.RECONVERGENT B0, `(.L_x_4) ;  /* 0x000000c000007945 */ /* 0x000fe80003800200 */
[C---:B------:R-:W-:Y:S02]  /*0270*/  ISETP.NE.OR P1, PT, R0.reuse, 0x1, !P3 ;  /* 0x000000010000780c */ /* 0x040fe40005f25670 */
[----:B------:R-:W-:-:S11]  /*0280*/  ISETP.NE.OR P0, PT, R0, 0x3, !P3 ;  /* 0x000000030000780c */ /* 0x000fd60005f05670 */
[----:B------:R-:W-:Y:S05]  /*0290*/  @P1 BRA `(.L_x_5) ;  /* 0x0000000000201947 */ /* 0x000fea0003800000 */
[----:B------:R-:W3:Y:S02]  /*02a0*/  LDCU.64 UR4, c[0x0][0x348] ;  /* 0x00006900ff0477ac */ /* 0x000ee40008000a00 */
[----:B---3--:R-:W-:Y:S02]  /*02b0*/  UIADD3 UR6, UP1, UPT, UR4, 0x80, URZ ;  /* 0x0000008004067890 */ /* 0x008fe4000ff3e0ff */
[----:B------:R-:W-:Y:S02]  /*02c0*/  UIADD3 UR4, UP0, UPT, UR4, 0x180, URZ ;  /* 0x0000018004047890 */ /* 0x000fe4000ff1e0ff */
[----:B------:R-:W-:Y:S02]  /*02d0*/  UIADD3.X UR7, UPT, UPT, URZ, UR5, URZ, UP1, !UPT ;  /* 0x00000005ff077290 */ /* 0x000fe40008ffe4ff */
[----:B------:R-:W-:-:S07]  /*02e0*/  UIADD3.X UR5, UPT, UPT, URZ, UR5, URZ, UP0, !UPT ;  /* 0x00000005ff057290 */ /* 0x000fce00087fe4ff */
[----:B------:R3:W-:Y:S02]  /*02f0*/  UTMACCTL.PF [UR6] ;  /* 0x00000000060079b9 */ /* 0x0007e40008040000 */
[----:B------:R3:W-:Y:S02]  /*0300*/  UTMACCTL.PF [UR4] ;  /* 0x00000000040079b9 */ /* 0x0007e40008040000 */
[----:B---3--:R-:W-:Y:S01]  /*0310*/  NOP ;  /* 0x0000000000007918 */ /* 0x008fe20000000000 */
.L_x_5:
[----:B------:R-:W-:Y:S05]  /*0320*/  BSYNC.RECONVERGENT B0 ;  /* 0x0000000000007941 */ /* 0x000fea0003800200 */
.L_x_4:
[----:B------:R-:W-:Y:S04]  /*0330*/  BSSY.RECONVERGENT B0, `(.L_x_6) ;  /* 0x000000a000007945 */ /* 0x000fe80003800200 */
        /* <DEDUP_REMOVED lines=9> */
.L_x_7:
[----:B------:R-:W-:Y:S05]  /*03d0*/  BSYNC.RECONVERGENT B0 ;  /* 0x0000000000007941 */ /* 0x000fea0003800200 */
.L_x_6:
[----:B------:R-:W3:Y:S01]  /*03e0*/  LDCU.64 UR4, c[0x0][0x888] ;  /* 0x00011100ff0477ac */ /* 0x000ee20008000a00 */
[----:B------:R-:W-:Y:S02]  /*03f0*/  UISETP.EQ.U32.AND UP2, UPT, UR8, URZ, UPT ;  /* 0x000000ff0800728c */ /* 0x000fe4000bf42070 */
[----:B------:R-:W-:Y:S02]  /*0400*/  UPLOP3.LUT UP3, UPT, UPT, UPT, UPT, 0x80, 0x8 ;  /* 0x000000000008789c */ /* 0x000fe40003f6f070 */
[----:B---3--:R-:W-:-:S04]  /*0410*/  UISETP.NE.U32.AND UP0, UPT, UR4, URZ, UPT ;  /* 0x000000ff0400728c */ /* 0x008fc8000bf05070 */
[----:B------:R-:W-:-:S04]  /*0420*/  UISETP.NE.AND.EX UP1, UPT, UR5, URZ, UPT, UP0 ;  /* 0x000000ff0500728c */ /* 0x000fc8000bf25300 */
[----:B------:R-:W-:-:S04]  /*0430*/  UISETP.EQ.OR.EX UP4, UPT, UR9, URZ, !UP1, UP2 ;  /* 0x000000ff0900728c */ /* 0x000fc8000cf82720 */
[----:B------:R-:W-:-:S06]  /*0440*/  UP2UR UR4, UPR, URZ, 0x10 ;  /* 0x00000010ff047883 */ /* 0x000fcc0008000000 */
[----:B------:R-:W-:Y:S01]  /*0450*/  MOV R85, UR4 ;  /* 0x0000000400557c02 */ /* 0x000fe20008000f00 */
[----:B------:R-:W-:Y:S06]  /*0460*/  BRA.U !UP4, `(.L_x_8) ;  /* 0x000000010c207547 */ /* 0x000fec000b800000 */
[----:B------:R-:W-:Y:S01]  /*0470*/  UISETP.NE.U32.AND UP2, UPT, UR8, URZ, UPT ;  /* 0x000000ff0800728c */ /* 0x000fe2000bf45070 */
[----:B-----5:R-:W-:Y:S01]  /*0480*/  FSETP.NEU.AND P0, PT, R41, RZ, PT ;  /* 0x000000ff2900720b */ /* 0x020fe20003f0d000 */
[----:B------:R-:W-:Y:S02]  /*0490*/  USEL UR4, URZ, 0xffffffff, UP1 ;  /* 0xffffffffff047887 */ /* 0x000fe40008800000 */
[----:B------:R-:W-:-:S10]  /*04a0*/  UISETP.NE.AND.EX UP2, UPT, UR9, URZ, UPT, UP2 ;  /* 0x000000ff0900728c */ /* 0x000fd4000bf45320 */
[----:B------:R-:W-:Y:S01]  /*04b0*/  VOTEU.ANY UP0, P0 ;  /* 0x0000000000ff7886 */ /* 0x000fe20000000100 */
[----:B------:R-:W-:-:S04]  /*04c0*/  @!UP2 USEL UR4, URZ, 0xffffffff, UP0 ;  /* 0xffffffffff04a887 */ /* 0x000fc80008000000 */
[----:B------:R-:W-:-:S04]  /*04d0*/  ULOP3.LUT UR4, UR4, 0x1, URZ, 0xc0, !UPT ;  /* 0x0000000104047892 */ /* 0x000fc8000f8ec0ff */
[----:B------:R-:W-:-:S11]  /*04e0*/  UISETP.NE.U32.AND UP3, UPT, UR4, 0x1, UPT ;  /* 0x000000010400788c */ /* 0x000fd6000bf65070 */
.L_x_8:
[----:B-1----:R-:W1:Y:S01]  /*04f0*/  SHFL.IDX PT, R2, R82, RZ, 0x1f ;  /* 0x00001fff52027589 */ /* 0x002e6200000e0000 */
[----:B------:R-:W-:Y:S01]  /*0500*/  UISETP.NE.AND UP6, UPT, UR18, 0x2, UPT ;  /* 0x000000021200788c */ /* 0x000fe2000bfc5270 */
[----:B-1----:R-:W-:-:S13]  /*0510*/  ISETP.NE.AND P0, PT, R2, RZ, PT ;  /* 0x000000ff0200720c */ /* 0x002fda0003f05270 */
[----:B------:R-:W-:Y:S05]  /*0520*/  @P0 BRA `(.L_x_9) ;  /* 0x0000000000580947 */ /* 0x000fea0003800000 */
[----:B------:R-:W1:Y:S01]  /*0530*/  S2UR UR4, SR_CgaCtaId ;  /* 0x00000000000479c3 */ /* 0x000e620000008800 */
[----:B------:R-:W-:Y:S01]  /*0540*/  UMOV UR5, 0x400 ;  /* 0x0000040000057882 */ /* 0x000fe20000000000 */
[----:B------:R-:W-:Y:S01]  /*0550*/  UMOV UR8, 0x1 ;  /* 0x0000000100087882 */ /* 0x000fe20000000000 */
[----:B------:R-:W-:Y:S01]  /*0560*/  UMOV UR6, 0x4 ;  /* 0x0000000400067882 */ /* 0x000fe20000000000 */
[----:B------:R-:W-:-:S04]  /*0570*/  UIADD3 UR8, UPT, UPT, -UR8, 0x100000, URZ ;  /* 0x0010000008087890 */ /* 0x000fc8000fffe1ff */
[----:B------:R-:W-:Y:S02]  /*0580*/  USHF.L.U32 UR9, UR8, 0xb, URZ ;  /* 0x0000000b08097899 */ /* 0x000fe400080006ff */
[----:B------:R-:W-:Y:S02]  /*0590*/  USHF.L.U32 UR8, UR8, 0x1, URZ ;  /* 0x0000000108087899 */ /* 0x000fe400080006ff */
[----:B------:R-:W-:-:S04]  /*05a0*/  UIADD3 UR6, UPT, UPT, -UR6, 0x100000, URZ ;  /* 0x0010000006067890 */ /* 0x000fc8000fffe1ff */
[----:B------:R-:W-:Y:S02]  /*05b0*/  USHF.L.U32 UR7, UR6, 0xb, URZ ;  /* 0x0000000b06077899 */ /* 0x000fe400080006ff */
[----:B------:R-:W-:Y:S01]  /*05c0*/  USHF.L.U32 UR6, UR6, 0x1, URZ ;  /* 0x0000000106067899 */ /* 0x000fe200080006ff */
[----:B------:R-:W-:Y:S01]  /*05d0*/  ELECT P0, URZ, PT ;  /* 0x0000000000ff782f */ /* 0x000fe20003800000 */
[----:B-1----:R-:W-:Y:S01]  /*05e0*/  ULEA UR4, UR4, UR5, 0x18 ;  /* 0x0000000504047291 */ /* 0x002fe2000f8ec0ff */
[----:B------:R-:W1:Y:S11]  /*05f0*/  FENCE.VIEW.ASYNC.S ;  /* 0x00000000000073c6 */ /* 0x000e760000000000 */
[----:B-1----:R1:W3:Y:S01]  /*0600*/  SYNCS.EXCH.64 URZ, [UR4], UR8 ;  /* 0x0000000804ff75b2 */ /* 0x0022e20008000100 */
[----:B------:R1:W4:Y:S01]  /*0610*/  SYNCS.EXCH.64 URZ, [UR4+0x20], UR6 ;  /* 0x0000200604ff75b2 */ /* 0x0003220008000100 */
[----:B------:R1:W1:Y:S01]  /*0620*/  SYNCS.EXCH.64 URZ, [UR4+0x8], UR8 ;  /* 0x0000080804ff75b2 */ /* 0x0002620008000100 */
[----:B------:R1:W1:Y:S01]  /*0630*/  SYNCS.EXCH.64 URZ, [UR4+0x28], UR6 ;  /* 0x0000280604ff75b2 */ /* 0x0002620008000100 */
[----:B------:R1:W1:Y:S01]  /*0640*/  SYNCS.EXCH.64 URZ, [UR4+0x10], UR8 ;  /* 0x0000100804ff75b2 */ /* 0x0002620008000100 */
[----:B------:R1:W1:Y:S01]  /*0650*/  SYNCS.EXCH.64 URZ, [UR4+0x30], UR6 ;  /* 0x0000300604ff75b2 */ /* 0x0002620008000100 */
[----:B------:R1:W1:Y:S01]  /*0660*/  SYNCS.EXCH.64 URZ, [UR4+0x18], UR8 ;  /* 0x0000180804ff75b2 */ /* 0x0002620008000100 */
[----:B------:R1:W1:Y:S01]  /*0670*/  SYNCS.EXCH.64 URZ, [UR4+0x38], UR6 ;  /* 0x0000380604ff75b2 */ /* 0x0002620008000100 */
[----:B------:R-:W-:Y:S01]  /*0680*/  NOP ;  /* 0x0000000000007918 */ /* 0x000fe20000000000 */
.L_x_9:
[----:B------:R-:W2:Y:S01]  /*0690*/  SHFL.IDX PT, R2, R82, RZ, 0x1f ;  /* 0x00001fff52027589 */ /* 0x000ea200000e0000 */
[----:B------:R-:W-:Y:S01]  /*06a0*/  NOP ;  /* 0x0000000000007918 */ /* 0x000fe20000000000 */
[----:B--2---:R-:W-:-:S13]  /*06b0*/  ISETP.NE.AND P0, PT, R2, 0x1, PT ;  /* 0x000000010200780c */ /* 0x004fda0003f05270 */
[----:B------:R-:W-:Y:S05]  /*06c0*/  @P0 BRA `(.L_x_10) ;  /* 0x0000000000580947 */ /* 0x000fea0003800000 */
[----:B-1----:R-:W1:Y:S01]  /*06d0*/  S2UR UR4, SR_CgaCtaId ;  /* 0x00000000000479c3 */ /* 0x002e620000008800 */
        /* <DEDUP_REMOVED lines=12> */
[----:B-1----:R2:W1:Y:S01]  /*07a0*/  SYNCS.EXCH.64 URZ, [UR4+0x40], UR8 ;  /* 0x0000400804ff75b2 */ /* 0x0024620008000100 */
[----:B------:R2:W1:Y:S01]  /*07b0*/  SYNCS.EXCH.64 URZ, [UR4+0x60], UR6 ;  /* 0x0000600604ff75b2 */ /* 0x0004620008000100 */
[----:B------:R2:W1:Y:S01]  /*07c0*/  SYNCS.EXCH.64 URZ, [UR4+0x48], UR8 ;  /* 0x0000480804ff75b2 */ /* 0x0004620008000100 */
[----:B------:R2:W1:Y:S01]  /*07d0*/  SYNCS.EXCH.64 URZ, [UR4+0x68], UR6 ;  /* 0x0000680604ff75b2 */ /* 0x0004620008000100 */
[----:B------:R2:W1:Y:S01]  /*07e0*/  SYNCS.EXCH.64 URZ, [UR4+0x50], UR8 ;  /* 0x0000500804ff75b2 */ /* 0x0004620008000100 */
[----:B------:R2:W1:Y:S01]  /*07f0*/  SYNCS.EXCH.64 URZ, [UR4+0x70], UR6 ;  /* 0x0000700604ff75b2 */ /* 0x0004620008000100 */
[----:B------:R2:W1:Y:S01]  /*0800*/  SYNCS.EXCH.64 URZ, [UR4+0x58], UR8 ;  /* 0x0000580804ff75b2 */ /* 0x0004620008000100 */
[----:B------:R2:W1:Y:S02]  /*0810*/  SYNCS.EXCH.64 URZ, [UR4+0x78], UR6 ;  /* 0x0000780604ff75b2 */ /* 0x0004640008000100 */
[----:B--2---:R-:W-:Y:S01]  /*0820*/  NOP ;  /* 0x0000000000007918 */ /* 0x004fe20000000000 */
.L_x_10:
[----:B------:R-:W2:Y:S01]  /*0830*/  SHFL.IDX PT, R2, R82, RZ, 0x1f ;  /* 0x00001fff52027589 */ /* 0x000ea200000e0000 */
[----:B------:R-:W-:Y:S01]  /*0840*/  NOP ;  /* 0x0000000000007918 */ /* 0x000fe20000000000 */
[----:B--2---:R-:W-:-:S13]  /*0850*/  ISETP.NE.AND P0, PT, R2, 0x3, PT ;  /* 0x000000030200780c */ /* 0x004fda0003f05270 */
[----:B------:R-:W-:Y:S05]  /*0860*/  @P0 BRA `(.L_x_11) ;  /* 0x0000000000300947 */ /* 0x000fea0003800000 */
[----:B-1----:R-:W1:Y:S01]  /*0870*/  S2UR UR4, SR_CgaCtaId ;  /* 0x00000000000479c3 */ /* 0x002e620000008800 */
[----:B------:R-:W-:Y:S01]  /*0880*/  UMOV UR6, 0x400 ;  /* 0x0000040000067882 */ /* 0x000fe20000000000 */
[----:B------:R-:W-:Y:S01]  /*0890*/  UMOV UR5, 0x20 ;  /* 0x0000002000057882 */ /* 0x000fe20000000000 */
[----:B------:R-:W-:Y:S01]  /*08a0*/  ELECT P0, URZ, PT ;  /* 0x0000000000ff782f */ /* 0x000fe20003800000 */
[----:B-1----:R-:W-:Y:S02]  /*08b0*/  ULEA UR6, UR4, UR6, 0x18 ;  /* 0x0000000604067291 */ /* 0x002fe4000f8ec0ff */
[----:B------:R-:W-:-:S04]  /*08c0*/  UIADD3 UR4, UPT, UPT, -UR5, 0x100000, URZ ;  /* 0x0010000005047890 */ /* 0x000fc8000fffe1ff */
[----:B------:R-:W-:Y:S02]  /*08d0*/  USHF.L.U32 UR5, UR4, 0xb, URZ ;  /* 0x0000000b04057899 */ /* 0x000fe400080006ff */
[----:B------:R-:W-:Y:S01]  /*08e0*/  USHF.L.U32 UR4, UR4, 0x1, URZ ;  /* 0x0000000104047899 */ /* 0x000fe200080006ff */
[----:B------:R-:W1:Y:S11]  /*08f0*/  FENCE.VIEW.ASYNC.S ;  /* 0x00000000000073c6 */ /* 0x000e760000000000 */
[----:B-1----:R2:W1:Y:S01]  /*0900*/  SYNCS.EXCH.64 URZ, [UR6+0x80], UR4 ;  /* 0x0000800406ff75b2 */ /* 0x0024620008000100 */
[----:B------:R2:W1:Y:S02]  /*0910*/  SYNCS.EXCH.64 URZ, [UR6+0x88], UR4 ;  /* 0x0000880406ff75b2 */ /* 0x0004640008000100 */
[----:B--2---:R-:W-:Y:S01]  /*0920*/  NOP ;  /* 0x0000000000007918 */ /* 0x004fe20000000000 */
.L_x_11:
[----:B------:R-:W2:Y:S01]  /*0930*/  SHFL.IDX PT, R2, R82, RZ, 0x1f ;  /* 0x00001fff52027589 */ /* 0x000ea200000e0000 */
[----:B------:R-:W-:Y:S01]  /*0940*/  NOP ;  /* 0x0000000000007918 */ /* 0x000fe20000000000 */
[----:B--2---:R-:W-:-:S13]  /*0950*/  ISETP.NE.AND P0, PT, R2, 0x4, PT ;  /* 0x000000040200780c */ /* 0x004fda0003f05270 */
[----:B------:R-:W-:Y:S05]  /*0960*/  @P0 BRA `(.L_x_12) ;  /* 0x00000000004c0947 */ /* 0x000fea0003800000 */
[----:B-1----:R-:W1:Y:S01]  /*0970*/  S2UR UR6, SR_CgaCtaId ;  /* 0x00000000000679c3 */ /* 0x002e620000008800 */
[----:B------:R-:W-:Y:S01]  /*0980*/  UMOV UR4, 0x3a0 ;  /* 0x000003a000047882 */ /* 0x000fe20000000000 */
[----:B------:R-:W-:Y:S01]  /*0990*/  UMOV UR5, 0x400 ;  /* 0x0000040000057882 */ /* 0x000fe20000000000 */
[----:B------:R-:W-:Y:S01]  /*09a0*/  USEL UR4, UR4, 0x320, UP3 ;  /* 0x0000032004047887 */ /* 0x000fe20009800000 */
[----:B------:R-:W-:Y:S01]  /*09b0*/  UMOV UR8, 0x1 ;  /* 0x0000000100087882 */ /* 0x000fe20000000000 */
[----:B------:R-:W-:Y:S01]  /*09c0*/  ELECT P0, URZ, PT ;  /* 0x0000000000ff782f */ /* 0x000fe20003800000 */
[----:B------:R-:W-:-:S04]  /*09d0*/  UIADD3 UR8, UPT, UPT, -UR8, 0x100000, URZ ;  /* 0x0010000008087890 */ /* 0x000fc8000fffe1ff */
[----:B------:R-:W-:Y:S02]  /*09e0*/  USHF.L.U32 UR9, UR8, 0xb, URZ ;  /* 0x0000000b08097899 */ /* 0x000fe400080006ff */
[----:B------:R-:W-:Y:S02]  /*09f0*/  USHF.L.U32 UR8, UR8, 0x1, URZ ;  /* 0x0000000108087899 */ /* 0x000fe400080006ff */
[----:B-1----:R-:W-:Y:S02]  /*0a00*/  ULEA UR6, UR6, UR5, 0x18 ;  /* 0x0000000506067291 */ /* 0x002fe4000f8ec0ff */
[----:B------:R-:W-:-:S04]  /*0a10*/  UIADD3 UR4, UPT, UPT, -UR4, 0x100000, URZ ;  /* 0x0010000004047890 */ /* 0x000fc8000fffe1ff */
[----:B------:R-:W-:Y:S02]  /*0a20*/  USHF.L.U32 UR5, UR4, 0xb, URZ ;  /* 0x0000000b04057899 */ /* 0x000fe400080006ff */
[----:B------:R-:W-:Y:S01]  /*0a30*/  USHF.L.U32 UR4, UR4, 0x1, URZ ;  /* 0x0000000104047899 */ /* 0x000fe200080006ff */
[----:B------:R-:W1:Y:S03]  /*0a40*/  FENCE.VIEW.ASYNC.S ;  /* 0x00000000000073c6 */ /* 0x000e660000000000 */
[----:B-1----:R2:W1:Y:S08]  /*0a50*/  SYNCS.EXCH.64 URZ, [UR6+0x90], UR8 ;  /* 0x0000900806ff75b2 */ /* 0x0024700008000100 */
[----:B------:R2:W1:Y:S01]  /*0a60*/  SYNCS.EXCH.64 URZ, [UR6+0xa0], UR4 ;  /* 0x0000a00406ff75b2 */ /* 0x0004620008000100 */
[----:B------:R2:W1:Y:S01]  /*0a70*/  SYNCS.EXCH.64 URZ, [UR6+0x98], UR8 ;  /* 0x0000980806ff75b2 */ /* 0x0004620008000100 */
[----:B------:R2:W1:Y:S02]  /*0a80*/  SYNCS.EXCH.64 URZ, [UR6+0xa8], UR4 ;  /* 0x0000a80406ff75b2 */ /* 0x0004640008000100 */
[----:B--2---:R-:W-:Y:S01]  /*0a90*/  NOP ;  /* 0x0000000000007918 */ /* 0x004fe20000000000 */
.L_x_12:
        /* <DEDUP_REMOVED lines=26> */
.L_x_13:
[----:B------:R-:W2:Y:S01]  /*0c40*/  SHFL.IDX PT, R2, R82, RZ, 0x1f ;  /* 0x00001fff52027589 */ /* 0x000ea200000e0000 */
[----:B------:R-:W-:Y:S01]  /*0c50*/  NOP ;  /* 0x0000000000007918 */ /* 0x000fe20000000000 */
[----:B--2---:R-:W-:-:S13]  /*0c60*/  ISETP.NE.AND P0, PT, R2, 0x3, PT ;  /* 0x000000030200780c */ /* 0x004fda0003f05270 */
[----:B------:R-:W-:Y:S05]  /*0c70*/  @P0 BRA `(.L_x_14) ;  /* 0x0000000000380947 */ /* 0x000fea0003800000 */
[----:B------:R-:W2:Y:S01]  /*0c80*/  S2UR UR5, SR_CgaCtaId ;  /* 0x00000000000579c3 */ /* 0x000ea20000008800 */
[----:B-1----:R-:W-:Y:S01]  /*0c90*/  UMOV UR4, 0x400 ;  /* 0x0000040000047882 */ /* 0x002fe20000000000 */
[----:B------:R-:W-:Y:S01]  /*0ca0*/  UMOV UR6, 0x20 ;  /* 0x0000002000067882 */ /* 0x000fe20000000000 */
[----:B------:R-:W-:Y:S01]  /*0cb0*/  ELECT P0, URZ, PT ;  /* 0x0000000000ff782f */ /* 0x000fe20003800000 */
[----:B------:R-:W-:-:S04]  /*0cc0*/  UIADD3 UR6, UPT, UPT, -UR6, 0x100000, URZ ;  /* 0x0010000006067890 */ /* 0x000fc8000fffe1ff */
[----:B------:R-:W-:Y:S02]  /*0cd0*/  USHF.L.U32 UR7, UR6, 0xb, URZ ;  /* 0x0000000b06077899 */ /* 0x000fe400080006ff */
[----:B------:R-:W-:Y:S02]  /*0ce0*/  USHF.L.U32 UR6, UR6, 0x1, URZ ;  /* 0x0000000106067899 */ /* 0x000fe400080006ff */
[----:B--2---:R-:W-:Y:S01]  /*0cf0*/  ULEA UR4, UR5, UR4, 0x18 ;  /* 0x0000000405047291 */ /* 0x004fe2000f8ec0ff */
[----:B------:R-:W1:Y:S11]  /*0d00*/  FENCE.VIEW.ASYNC.S ;  /* 0x00000000000073c6 */ /* 0x000e760000000000 */
[----:B-1----:R2:W1:Y:S01]  /*0d10*/  SYNCS.EXCH.64 URZ, [UR4+0xf0], UR6 ;  /* 0x0000f00604ff75b2 */ /* 0x0024620008000100 */
[----:B------:R2:W1:Y:S01]  /*0d20*/  SYNCS.EXCH.64 URZ, [UR4+0x100], UR6 ;  /* 0x0001000604ff75b2 */ /* 0x0004620008000100 */
[----:B------:R2:W1:Y:S01]  /*0d30*/  SYNCS.EXCH.64 URZ, [UR4+0xf8], UR6 ;  /* 0x0000f80604ff75b2 */ /* 0x0004620008000100 */
[----:B------:R2:W1:Y:S02]  /*0d40*/  SYNCS.EXCH.64 URZ, [UR4+0x108], UR6 ;  /* 0x0001080604ff75b2 */ /* 0x0004640008000100 */
[----:B--2---:R-:W-:Y:S01]  /*0d50*/  NOP ;  /* 0x0000000000007918 */ /* 0x004fe20000000000 */
.L_x_14:
[----:B-1----:R-:W1:Y:S01]  /*0d60*/  LDCU UR4, c[0x0][0x36c] ;  /* 0x00006d80ff0477ac */ /* 0x002e620008000800 */
[----:B------:R-:W-:Y:S01]  /*0d70*/  ISETP.NE.OR P3, PT, R0, 0x2, !P3 ;  /* 0x000000020000780c */ /* 0x000fe20005f65670 */
[----:B------:R-:W-:Y:S01]  /*0d80*/  NOP ;  /* 0x0000000000007918 */ /* 0x000fe20000000000 */
[----:B------:R-:W-:Y:S01]  /*0d90*/  LOP3.LUT R0, R94, 0x1f, RZ, 0xc0, !PT ;  /* 0x0000001f5e007812 */ /* 0x000fe200078ec0ff */
[----:B------:R-:W-:Y:S02]  /*0da0*/  UISETP.NE.AND UP4, UPT, UR18, URZ, UPT ;  /* 0x000000ff1200728c */ /* 0x000fe4000bf85270 */
[----:B-1----:R-:W-:-:S09]  /*0db0*/  UISETP.EQ.U32.AND UP5, UPT, UR4, 0x1, UPT ;  /* 0x000000010400788c */ /* 0x002fd2000bfa2070 */
[----:B------:R-:W-:Y:S05]  /*0dc0*/  BRA.U !UP5, `(.L_x_15) ;  /* 0x000000010d087547 */ /* 0x000fea000b800000 */
[----:B---34-:R-:W-:Y:S01]  /*0dd0*/  UCGABAR_ARV ;  /* 0x00000000000079c7 */ /* 0x018fe20008000000 */
[----:B------:R-:W-:Y:S05]  /*0de0*/  BRA `(.L_x_16) ;  /* 0x0000000000047947 */ /* 0x000fea0003800000 */
.L_x_15:
[----:B---34-:R-:W-:Y:S01]  /*0df0*/  NOP ;  /* 0x0000000000007918 */ /* 0x018fe20000000000 */
.L_x_16:
[----:B------:R-:W1:Y:S01]  /*0e00*/  S2UR UR30, SR_CTAID.X ;  /* 0x00000000001e79c3 */ /* 0x000e620000002500 */
[----:B------:R-:W-:-:S05]  /*0e10*/  CS2R.32 R84, SR_CgaSize ;  /* 0x0000000000547805 */ /* 0x000fca0000008a00 */
[----:B------:R-:W-:-:S05]  /*0e20*/  IMAD R84, R84, -0xa0, RZ ;  /* 0xffffff6054547824 */ /* 0x000fca00078e02ff */
[----:B------:R-:W-:-:S14]  /*0e30*/  R2UR UR5, R84 ;  /* 0x00000000540572ca */ /* 0x000fdc00000e0000 */
[----:B------:R-:W2:Y:S01]  /*0e40*/  LDCU UR5, c[0x0][UR5+0x2b0] ;  /* 0x00005600050577ac */ /* 0x000ea20008000800 */
[----:B------:R-:W-:-:S05]  /*0e50*/  CS2R.32 R84, SR_CgaSize ;  /* 0x0000000000547805 */ /* 0x000fca0000008a00 */
[----:B------:R-:W-:-:S05]  /*0e60*/  IMAD R84, R84, -0xa0, RZ ;  /* 0xffffff6054547824 */ /* 0x000fca00078e02ff */
[----:B------:R-:W-:-:S14]  /*0e70*/  R2UR UR4, R84 ;  /* 0x00000000540472ca */ /* 0x000fdc00000e0000 */
[----:B------:R-:W3:Y:S01]  /*0e80*/  LDCU UR4, c[0x0][UR4+0x2b4] ;  /* 0x00005680040477ac */ /* 0x000ee20008000800 */
[----:B------:R-:W4:Y:S01]  /*0e90*/  S2UR UR31, SR_CTAID.Y ;  /* 0x00000000001f79c3 */ /* 0x000f220000002600 */
[----:B------:R-:W-:-:S05]  /*0ea0*/  CS2R.32 R84, SR_CgaSize ;  /* 0x0000000000547805 */ /* 0x000fca0000008a00 */
[----:B------:R-:W-:-:S05]  /*0eb0*/  IMAD R84, R84, -0xa0, RZ ;  /* 0xffffff6054547824 */ /* 0x000fca00078e02ff */
[----:B------:R-:W-:-:S14]  /*0ec0*/  R2UR UR7, R84 ;  /* 0x00000000540772ca */ /* 0x000fdc00000e0000 */
[----:B------:R-:W3:Y:S01]  /*0ed0*/  LDCU UR7, c[0x0][UR7+0x2a0] ;  /* 0x00005400070777ac */ /* 0x000ee20008000800 */
[----:B------:R-:W-:-:S05]  /*0ee0*/  CS2R.32 R84, SR_CgaSize ;  /* 0x0000000000547805 */ /* 0x000fca0000008a00 */
[----:B------:R-:W-:-:S05]  /*0ef0*/  IMAD R84, R84, -0xa0, RZ ;  /* 0xffffff6054547824 */ /* 0x000fca00078e02ff */
[----:B------:R-:W-:-:S14]  /*0f00*/  R2UR UR8, R84 ;  /* 0x00000000540872ca */ /* 0x000fdc00000e0000 */
[----:B------:R-:W3:Y:S01]  /*0f10*/  LDCU UR8, c[0x0][UR8+0x2a4] ;  /* 0x00005480080877ac */ /* 0x000ee20008000800 */
[----:B------:R-:W3:Y:S01]  /*0f20*/  S2UR UR9, SR_CgaCtaId ;  /* 0x00000000000979c3 */ /* 0x000ee20000008800 */
[----:B------:R-:W3:Y:S01]  /*0f30*/  LDCU UR19, c[0x0][0xb24] ;  /* 0x00016480ff1377ac */ /* 0x000ee20008000800 */
[----:B------:R-:W3:Y:S01]  /*0f40*/  LDCU UR42, c[0x0][0xb24] ;  /* 0x00016480ff2a77ac */ /* 0x000ee20008000800 */
[----:B-1----:R-:W-:Y:S01]  /*0f50*/  I2FP.F32.U32 R3, UR30 ;  /* 0x0000001e00037c45 */ /* 0x002fe20008201000 */
[----:B------:R-:W1:Y:S04]  /*0f60*/  LDCU UR22, c[0x0][0xb30] ;  /* 0x00016600ff1677ac */ /* 0x000e680008000800 */
[----:B--2---:R-:W-:Y:S01]  /*0f70*/  FMUL R3, R3, UR5 ;  /* 0x0000000503037c20 */ /* 0x004fe20008400000 */
[----:B----4-:R-:W-:-:S05]  /*0f80*/  I2FP.F32.U32 R2, UR31 ;  /* 0x0000001f00027c45 */ /* 0x010fca0008201000 */
[----:B------:R-:W2:Y:S01]  /*0f90*/  F2I.U32.TRUNC.NTZ R3, R3 ;  /* 0x0000000300037305 */ /* 0x000ea2000020f000 */
[----:B---3--:R-:W-:Y:S01]  /*0fa0*/  FMUL R2, R2, UR4 ;  /* 0x0000000402027c20 */ /* 0x008fe20008400000 */
[----:B------:R-:W-:-:S06]  /*0fb0*/  USHF.L.U32 UR28, UR9, 0xc, URZ ;  /* 0x0000000c091c7899 */ /* 0x000fcc00080006ff */
[----:B------:R-:W3:Y:S01]  /*0fc0*/  F2I.U32.TRUNC.NTZ R2, R2 ;  /* 0x0000000200027305 */ /* 0x000ee2000020f000 */
[----:B------:R-:W-:Y:S01]  /*0fd0*/  ULOP3.LUT UR28, UR28, 0x3000, URZ, 0xc0, !UPT ;  /* 0x000030001c1c7892 */ /* 0x000fe2000f8ec0ff */
[----:B--2---:R-:W-:Y:S02]  /*0fe0*/  R2UR UR4, R3 ;  /* 0x00000000030472ca */ /* 0x004fe400000e0000 */
[----:B---3--:R-:W-:Y:S02]  /*0ff0*/  R2UR UR6, R2 ;  /* 0x00000000020672ca */ /* 0x008fe400000e0000 */
[----:B------:R-:W-:-:S09]  /*1000*/  PRMT R2, RZ, 0x7610, R2 ;  /* 0x00007610ff027816 */ /* 0x000fd20000000002 */
[----:B------:R-:W-:-:S04]  /*1010*/  UIADD3 UR5, UPT, UPT, -UR4, URZ, URZ ;  /* 0x000000ff04057290 */ /* 0x000fc8000fffe1ff */
[----:B------:R-:W-:Y:S02]  /*1020*/  UIMAD UR5, UR7, UR5, UR30 ;  /* 0x00000005070572a4 */ /* 0x000fe4000f8e021e */
[----:B------:R-:W-:-:S04]  /*1030*/  UIADD3 UR4, UPT, UPT, -UR6, URZ, URZ ;  /* 0x000000ff06047290 */ /* 0x000fc8000fffe1ff */
[----:B------:R-:W-:Y:S01]  /*1040*/  IMAD.U32 R84, RZ, RZ, UR5 ;  /* 0x00000005ff547e24 */ /* 0x000fe2000f8e00ff */
[----:B------:R-:W-:-:S06]  /*1050*/  UIMAD UR4, UR8, UR4, UR31 ;  /* 0x00000004080472a4 */ /* 0x000fcc000f8e021f */
[----:B------:R-:W-:Y:S01]  /*1060*/  IMAD.U32 R83, RZ, RZ, UR4 ;  /* 0x00000004ff537e24 */ /* 0x000fe2000f8e00ff */
[----:B-1----:R-:W-:Y:S06]  /*1070*/  BRA.U UP4, `(.L_x_17) ;  /* 0x0000000104487547 */ /* 0x002fec000b800000 */
[----:B------:R-:W-:Y:S02]  /*1080*/  R2UR UR4, R83 ;  /* 0x00000000530472ca */ /* 0x000fe400000e0000 */
[----:B------:R-:W-:-:S11]  /*1090*/  R2UR UR8, R84 ;  /* 0x00000000540872ca */ /* 0x000fd600000e0000 */
[----:B------:R-:W-:Y:S02]  /*10a0*/  UISETP.NE.AND UP0, UPT, UR4, URZ, UPT ;  /* 0x000000ff0400728c */ /* 0x000fe4000bf05270 */
[----:B------:R-:W-:Y:S02]  /*10b0*/  UISETP.NE.AND UP2, UPT, UR8, 0x1, UPT ;  /* 0x000000010800788c */ /* 0x000fe4000bf45270 */
[----:B------:R-:W-:-:S04]  /*10c0*/  UISETP.EQ.OR UP0, UPT, UR8, URZ, !UP0 ;  /* 0x000000ff0800728c */ /* 0x000fc8000c702670 */
[----:B------:R-:W-:Y:S02]  /*10d0*/  USEL UR7, URZ, 0x1, !UP0 ;  /* 0x00000001ff077887 */ /* 0x000fe4000c000000 */
[----:B------:R-:W-:-:S04]  /*10e0*/  UISETP.NE.AND UP0, UPT, UR4, URZ, UPT ;  /* 0x000000ff0400728c */ /* 0x000fc8000bf05270 */
[----:B------:R-:W-:-:S04]  /*10f0*/  USEL UR4, URZ, 0x2, UP0 ;  /* 0x00000002ff047887 */ /* 0x000fc80008000000 */
[----:B------:R-:W-:Y:S02]  /*1100*/  USEL UR6, UR4, 0x2, UP2 ;  /* 0x0000000204067887 */ /* 0x000fe40009000000 */
[----:B------:R-:W-:Y:S02]  /*1110*/  USEL UR4, URZ, 0x4, UP0 ;  /* 0x00000004ff047887 */ /* 0x000fe40008000000 */
[----:B------:R-:W-:-:S04]  /*1120*/  UISETP.NE.AND UP2, UPT, UR8, 0x2, UPT ;  /* 0x000000020800788c */ /* 0x000fc8000bf45270 */
[----:B------:R-:W-:Y:S02]  /*1130*/  USEL UR5, UR4, 0x4, UP2 ;  /* 0x0000000404057887 */ /* 0x000fe40009000000 */
[----:B------:R-:W-:Y:S02]  /*1140*/  USEL UR4, URZ, 0x8, UP0 ;  /* 0x00000008ff047887 */ /* 0x000fe40008000000 */
[----:B------:R-:W-:Y:S02]  /*1150*/  UISETP.NE.AND UP0, UPT, UR8, 0x3, UPT ;  /* 0x000000030800788c */ /* 0x000fe4000bf05270 */
[----:B------:R-:W-:Y:S02]  /*1160*/  UIADD3 UR5, UPT, UPT, UR5, UR6, UR7 ;  /* 0x0000000605057290 */ /* 0x000fe4000fffe007 */
[----:B------:R-:W-:-:S04]  /*1170*/  USEL UR4, UR4, 0x8, UP0 ;  /* 0x0000000804047887 */ /* 0x000fc80008000000 */
[----:B------:R-:W-:-:S06]  /*1180*/  UIADD3 UR4, UPT, UPT, UR5, UR4, URZ ;  /* 0x0000000405047290 */ /* 0x000fcc000fffe0ff */
[----:B------:R-:W-:-:S07]  /*1190*/  IMAD.U32 R2, RZ, RZ, UR4 ;  /* 0x00000004ff027e24 */ /* 0x000fce000f8e00ff */
.L_x_17:
[----:B------:R-:W1:Y:S01]  /*11a0*/  S2UR UR36, SR_CTAID.Z ;  /* 0x00000000002479c3 */ /* 0x000e620000002700 */
[----:B------:R-:W-:-:S09]  /*11b0*/  UISETP.GE.AND UP0, UPT, UR19, 0x1, UPT ;  /* 0x000000011300788c */ /* 0x000fd2000bf06270 */
[----:B------:R-:W-:Y:S05]  /*11c0*/  BRA.U !UP0, `(.L_x_18) ;  /* 0x0000000108d47547 */ /* 0x000fea000b800000 */
[----:B------:R-:W2:Y:S01]  /*11d0*/  LDCU.128 UR12, c[0x0][0xb10] ;  /* 0x00016200ff0c77ac */ /* 0x000ea20008000c00 */
[----:B------:R-:W3:Y:S01]  /*11e0*/  LDCU UR20, c[0x0][0xb0c] ;  /* 0x00016180ff1477ac */ /* 0x000ee20008000800 */
[----:B------:R-:W4:Y:S01]  /*11f0*/  LDCU UR6, c[0x0][0x370] ;  /* 0x00006e00ff0677ac */ /* 0x000f220008000800 */
[----:B------:R-:W1:Y:S01]  /*1200*/  LDCU UR7, c[0x0][0x374] ;  /* 0x00006e80ff0777ac */ /* 0x000e620008000800 */
[----:B------:R-:W1:Y:S01]  /*1210*/  LDCU UR21, c[0x0][0xb20] ;  /* 0x00016400ff1577ac */ /* 0x000e620008000800 */
[----:B--2---:R-:W-:Y:S02]  /*1220*/  UIMAD.WIDE.U32 UR4, UR30, UR12, URZ ;  /* 0x0000000c1e0472a5 */ /* 0x004fe4000f8e00ff */
[----:B---3--:R-:W-:Y:S01]  /*1230*/  UISETP.NE.AND UP0, UPT, UR20, 0x1, UPT ;  /* 0x000000011400788c */ /* 0x008fe2000bf05270 */
[----:B------:R-:W2:Y:S01]  /*1240*/  LDCU.64 UR8, c[0x0][0xb28] ;  /* 0x00016500ff0877ac */ /* 0x000ea20008000a00 */
[----:B----4-:R-:W-:-:S03]  /*1250*/  UIMAD.WIDE.U32 UR10, UR6, UR12, URZ ;  /* 0x0000000c060a72a5 */ /* 0x010fc6000f8e00ff */
[----:B------:R-:W-:Y:S01]  /*1260*/  UMOV UR4, UR5 ;  /* 0x0000000500047c82 */ /* 0x000fe20008000000 */
[----:B------:R-:W-:Y:S02]  /*1270*/  UISETP.NE.AND UP2, UPT, UR19, 0x1, UPT ;  /* 0x000000011300788c */ /* 0x000fe4000bf45270 */
[----:B------:R-:W-:Y:S01]  /*1280*/  USHF.R.U32.HI UR4, URZ, UR13, UR4 ;  /* 0x0000000dff047299 */ /* 0x000fe20008011604 */
[----:B------:R-:W-:Y:S01]  /*1290*/  UMOV UR10, UR11 ;  /* 0x0000000b000a7c82 */ /* 0x000fe20008000000 */
[----:B------:R-:W-:Y:S02]  /*12a0*/  UIMAD.WIDE.U32 UR16, UR31, UR15, URZ ;  /* 0x0000000f1f1072a5 */ /* 0x000fe4000f8e00ff */
[----:B------:R-:W-:Y:S02]  /*12b0*/  USEL UR5, UR30, UR4, !UP0 ;  /* 0x000000041e057287 */ /* 0x000fe4000c000000 */
[----:B------:R-:W-:Y:S02]  /*12c0*/  @UP0 USHF.R.U32.HI UR6, URZ, UR13, UR10 ;  /* 0x0000000dff060299 */ /* 0x000fe4000801160a */
[----:B------:R-:W-:-:S02]  /*12d0*/  UISETP.NE.AND UP0, UPT, UR14, 0x1, UPT ;  /* 0x000000010e00788c */ /* 0x000fc4000bf05270 */
[----:B-1----:R-:W-:Y:S02]  /*12e0*/  UIMAD.WIDE.U32 UR10, UR7, UR15, URZ ;  /* 0x0000000f070a72a5 */ /* 0x002fe4000f8e00ff */
[----:B--2---:R-:W-:Y:S01]  /*12f0*/  UIMAD.WIDE.U32 UR12, UR6, UR8, URZ ;  /* 0x00000008060c72a5 */ /* 0x004fe2000f8e00ff */
[----:B------:R-:W-:Y:S02]  /*1300*/  UMOV UR4, UR17 ;  /* 0x0000001100047c82 */ /* 0x000fe40008000000 */
[----:B------:R-:W-:Y:S02]  /*1310*/  USHF.R.U32.HI UR4, URZ, UR21, UR4 ;  /* 0x00000015ff047299 */ /* 0x000fe40008011604 */
[----:B------:R-:W-:Y:S02]  /*1320*/  UMOV UR10, UR11 ;  /* 0x0000000b000a7c82 */ /* 0x000fe40008000000 */
[----:B------:R-:W-:Y:S01]  /*1330*/  UMOV UR12, UR13 ;  /* 0x0000000d000c7c82 */ /* 0x000fe20008000000 */
[----:B------:R-:W-:-:S02]  /*1340*/  @UP0 USHF.R.U32.HI UR7, URZ, UR21, UR10 ;  /* 0x00000015ff070299 */ /* 0x000fc4000801160a */
[----:B------:R-:W-:Y:S02]  /*1350*/  USEL UR4, UR31, UR4, !UP0 ;  /* 0x000000041f047287 */ /* 0x000fe4000c000000 */
[----:B------:R-:W-:Y:S02]  /*1360*/  UIMAD.WIDE.U32 UR10, UR7, UR8, URZ ;  /* 0x00000008070a72a5 */ /* 0x000fe4000f8e00ff */
[----:B------:R-:W-:Y:S02]  /*1370*/  @UP2 USHF.R.U32.HI UR6, URZ, UR9, UR12 ;  /* 0x00000009ff062299 */ /* 0x000fe4000801160c */
[----:B------:R-:W-:-:S03]  /*1380*/  UIMAD.WIDE.U32 UR12, UR4, UR8, URZ ;  /* 0x00000008040c72a5 */ /* 0x000fc6000f8e00ff */
[----:B------:R-:W-:Y:S02]  /*1390*/  UMOV UR10, UR11 ;  /* 0x0000000b000a7c82 */ /* 0x000fe40008000000 */
[----:B------:R-:W-:Y:S02]  /*13a0*/  @UP2 USHF.R.U32.HI UR7, URZ, UR9, UR10 ;  /* 0x00000009ff072299 */ /* 0x000fe4000801160a */
[----:B------:R-:W-:Y:S02]  /*13b0*/  UIMAD UR10, UR6, UR19, URZ ;  /* 0x00000013060a72a4 */ /* 0x000fe4000f8e02ff */
[----:B------:R-:W-:-:S04]  /*13c0*/  UIMAD UR7, UR7, UR19, URZ ;  /* 0x00000013070772a4 */ /* 0x000fc8000f8e02ff */
[----:B------:R-:W-:-:S03]  /*13d0*/  UISETP.GE.AND UP0, UPT, UR4, UR7, UPT ;  /* 0x000000070400728c */ /* 0x000fc6000bf06270 */
[----:B------:R-:W-:Y:S01]  /*13e0*/  UMOV UR7, UR13 ;  /* 0x0000000d00077c82 */ /* 0x000fe20008000000 */
[----:B------:R-:W-:Y:S02]  /*13f0*/  UISETP.GE.OR UP0, UPT, UR5, UR10, UP0 ;  /* 0x0000000a0500728c */ /* 0x000fe40008706670 */
[----:B------:R-:W-:Y:S02]  /*1400*/  UIMAD.WIDE.U32 UR10, UR5, UR8, URZ ;  /* 0x00000008050a72a5 */ /* 0x000fe4000f8e00ff */
[----:B------:R-:W-:Y:S02]  /*1410*/  USHF.R.U32.HI UR7, URZ, UR9, UR7 ;  /* 0x00000009ff077299 */ /* 0x000fe40008011607 */
[----:B------:R-:W-:Y:S02]  /*1420*/  UIADD3 UR10, UPT, UPT, -UR4, URZ, URZ ;  /* 0x000000ff040a7290 */ /* 0x000fe4000fffe1ff */
[----:B------:R-:W-:Y:S02]  /*1430*/  USEL UR7, UR4, UR7, !UP2 ;  /* 0x0000000704077287 */ /* 0x000fe4000d000000 */
[----:B------:R-:W-:Y:S01]  /*1440*/  UIMAD UR10, UR14, UR10, UR31 ;  /* 0x0000000a0e0a72a4 */ /* 0x000fe2000f8e021f */
[----:B------:R-:W-:Y:S01]  /*1450*/  @!UP0 UMOV UR8, UR11 ;  /* 0x0000000b00088c82 */ /* 0x000fe20008000000 */
[----:B------:R-:W-:-:S02]  /*1460*/  UIADD3 UR11, UPT, UPT, -UR5, URZ, URZ ;  /* 0x000000ff050b7290 */ /* 0x000fc4000fffe1ff */
[----:B------:R-:W-:Y:S02]  /*1470*/  @!UP0 USHF.R.U32.HI UR8, URZ, UR9, UR8 ;  /* 0x00000009ff088299 */ /* 0x000fe40008011608 */
[----:B------:R-:W-:Y:S02]  /*1480*/  UIADD3 UR9, UPT, UPT, -UR7, URZ, URZ ;  /* 0x000000ff07097290 */ /* 0x000fe4000fffe1ff */
[----:B------:R-:W-:Y:S02]  /*1490*/  @!UP0 USEL UR8, UR5, UR8, !UP2 ;  /* 0x0000000805088287 */ /* 0x000fe4000d000000 */
[----:B------:R-:W-:Y:S02]  /*14a0*/  UIMAD UR9, UR19, UR9, UR4 ;  /* 0x00000009130972a4 */ /* 0x000fe4000f8e0204 */
[----:B------:R-:W-:Y:S02]  /*14b0*/  @!UP0 UIADD3 UR7, UPT, UPT, UR7, -UR8, URZ ;  /* 0x8000000807078290 */ /* 0x000fe4000fffe0ff */
[----:B------:R-:W-:-:S02]  /*14c0*/  @!UP0 UIMAD UR6, UR9, UR6, UR8 ;  /* 0x00000006090682a4 */ /* 0x000fc4000f8e0208 */
[----:B------:R-:W-:Y:S02]  /*14d0*/  @!UP0 UIMAD UR4, UR7, UR19, UR5 ;  /* 0x00000013070482a4 */ /* 0x000fe4000f8e0205 */
[----:B------:R-:W-:Y:S02]  /*14e0*/  UIMAD UR30, UR20, UR11, UR30 ;  /* 0x0000000b141e72a4 */ /* 0x000fe4000f8e021e */
[----:B------:R-:W-:Y:S01]  /*14f0*/  UIMAD UR31, UR4, UR14, UR10 ;  /* 0x0000000e041f72a4 */ /* 0x000fe2000f8e020a */
[----:B------:R-:W-:Y:S02]  /*1500*/  @!UP0 UMOV UR5, UR6 ;  /* 0x0000000600058c82 */ /* 0x000fe40008000000 */
[----:B------:R-:W-:-:S12]  /*1510*/  UIMAD UR30, UR5, UR20, UR30 ;  /* 0x00000014051e72a4 */ /* 0x000fd8000f8e021e */
.L_x_18:
[----:B------:R-:W-:-:S09]  /*1520*/  UISETP.NE.AND UP0, UPT, UR22, 0x1, UPT ;  /* 0x000000011600788c */ /* 0x000fd2000bf05270 */
[----:B------:R-:W-:Y:S05]  /*1530*/  BRA.U UP0, `(.L_x_19) ;  /* 0x0000000100407547 */ /* 0x000fea000b800000 */
[----:B------:R-:W2:Y:S01]  /*1540*/  LDCU.128 UR8, c[0x0][0xb10] ;  /* 0x00016200ff0877ac */ /* 0x000ea20008000c00 */
[----:B------:R-:W3:Y:S01]  /*1550*/  LDCU UR12, c[0x0][0xb0c] ;  /* 0x00016180ff0c77ac */ /* 0x000ee20008000800 */
[----:B------:R-:W4:Y:S01]  /*1560*/  LDCU UR13, c[0x0][0xb20] ;  /* 0x00016400ff0d77ac */ /* 0x000f220008000800 */
[----:B--2---:R-:W-:Y:S02]  /*1570*/  UIMAD.WIDE.U32 UR4, UR30, UR8, URZ ;  /* 0x000000081e0472a5 */ /* 0x004fe4000f8e00ff */
[----:B------:R-:W-:Y:S02]  /*1580*/  UIMAD.WIDE.U32 UR6, UR31, UR11, URZ ;  /* 0x0000000b1f0672a5 */ /* 0x000fe4000f8e00ff */
[----:B---3--:R-:W-:Y:S02]  /*1590*/  UISETP.NE.AND UP0, UPT, UR12, 0x1, UPT ;  /* 0x000000010c00788c */ /* 0x008fe4000bf05270 */
[----:B------:R-:W-:-:S03]  /*15a0*/  USHF.R.U32.HI UR5, URZ, UR9, UR5 ;  /* 0x00000009ff057299 */ /* 0x000fc60008011605 */
[----:B------:R-:W-:Y:S01]  /*15b0*/  UMOV UR4, UR7 ;  /* 0x0000000700047c82 */ /* 0x000fe20008000000 */
[----:B------:R-:W-:Y:S02]  /*15c0*/  USEL UR5, UR30, UR5, !UP0 ;  /* 0x000000051e057287 */ /* 0x000fe4000c000000 */
[----:B------:R-:W-:Y:S02]  /*15d0*/  UISETP.NE.AND UP0, UPT, UR10, 0x1, UPT ;  /* 0x000000010a00788c */ /* 0x000fe4000bf05270 */
[----:B----4-:R-:W-:-:S04]  /*15e0*/  USHF.R.U32.HI UR4, URZ, UR13, UR4 ;  /* 0x0000000dff047299 */ /* 0x010fc80008011604 */
[----:B------:R-:W-:-:S04]  /*15f0*/  USEL UR4, UR31, UR4, !UP0 ;  /* 0x000000041f047287 */ /* 0x000fc8000c000000 */
[----:B------:R-:W-:Y:S02]  /*1600*/  UIADD3 UR6, UPT, UPT, UR5, -UR4, URZ ;  /* 0x8000000405067290 */ /* 0x000fe4000fffe0ff */
[----:B------:R-:W-:Y:S02]  /*1610*/  UIADD3 UR4, UPT, UPT, -UR5, UR4, URZ ;  /* 0x0000000405047290 */ /* 0x000fe4000fffe1ff */
[----:B------:R-:W-:Y:S02]  /*1620*/  UIMAD UR31, UR6, UR10, UR31 ;  /* 0x0000000a061f72a4 */ /* 0x000fe4000f8e021f */
[----:B------:R-:W-:-:S12]  /*1630*/  UIMAD UR30, UR4, UR12, UR30 ;  /* 0x0000000c041e72a4 */ /* 0x000fd8000f8e021e */
.L_x_19:
[----:B------:R-:W-:Y:S01]  /*1640*/  UISETP.NE.AND UP0, UPT, UR18, 0x2, UPT ;  /* 0x000000021200788c */ /* 0x000fe2000bf05270 */
[----:B------:R-:W-:Y:S09]  /*1650*/  BRA.U !UP5, `(.L_x_20) ;  /* 0x000000010d0c7547 */ /* 0x000ff2000b800000 */
[----:B------:R-:W-:Y:S01]  /*1660*/  UCGABAR_WAIT ;  /* 0x0000000000007dc7 */ /* 0x000fe20008000000 */
[----:B------:R-:W-:Y:S01]  /*1670*/  CCTL.IVALL ;  /* 0x00000000ff00798f */ /* 0x000fe20002000000 */
[----:B------:R-:W-:Y:S05]  /*1680*/  BRA `(.L_x_21) ;  /* 0x0000000000047947 */ /* 0x000fea0003800000 */
.L_x_20:
[----:B------:R-:W-:Y:S06]  /*1690*/  BAR.SYNC.DEFER_BLOCKING 0x0 ;  /* 0x0000000000007b1d */ /* 0x000fec0000010000 */
.L_x_21:
[----:B------:R-:W-:Y:S05]  /*16a0*/  BRA.U UP0, `(.L_x_22) ;  /* 0x0000001100c87547 */ /* 0x000fea000b800000 */
[----:B------:R-:W2:Y:S01]  /*16b0*/  LDCU UR6, c[0x0][0x38c] ;  /* 0x00007180ff0677ac */ /* 0x000ea20008000800 */
[----:B------:R-:W3:Y:S01]  /*16c0*/  S2UR UR8, SR_CgaCtaId ;  /* 0x00000000000879c3 */ /* 0x000ee20000008800 */
[----:B------:R-:W-:Y:S01]  /*16d0*/  PLOP3.LUT P1, PT, PT, PT, UP3, 0x80, 0x8 ;  /* 0x000000000008781c */ /* 0x000fe20003f2f038 */
[----:B------:R-:W-:Y:S01]  /*16e0*/  IMAD.MOV.U32 R12, RZ, RZ, 0x1 ;  /* 0x00000001ff0c7424 */ /* 0x000fe200078e00ff */
[----:B------:R-:W-:Y:S01]  /*16f0*/  UMOV UR7, 0x400 ;  /* 0x0000040000077882 */ /* 0x000fe20000000000 */
[----:B------:R-:W-:Y:S01]  /*1700*/  UISETP.NE.AND UP1, UPT, UR18, URZ, UPT ;  /* 0x000000ff1200728c */ /* 0x000fe2000bf25270 */
[----:B------:R-:W-:Y:S01]  /*1710*/  ISETP.EQ.OR P2, PT, R0, RZ, P3 ;  /* 0x000000ff0000720c */ /* 0x000fe20001f42670 */
[----:B------:R-:W-:Y:S01]  /*1720*/  USEL UR24, URZ, 0x1, UP6 ;  /* 0x00000001ff187887 */ /* 0x000fe2000b000000 */
[----:B------:R-:W-:Y:S02]  /*1730*/  PLOP3.LUT P1, PT, P1, PT, PT, 0x8, 0x80 ;  /* 0x000000000080781c */ /* 0x000fe40000f2e170 */
[----:B------:R-:W-:Y:S01]  /*1740*/  CS2R R10, SRZ ;  /* 0x00000000000a7805 */ /* 0x000fe2000001ff00 */
[----:B------:R-:W-:Y:S01]  /*1750*/  IMAD.MOV.U32 R9, RZ, RZ, RZ ;  /* 0x000000ffff097224 */ /* 0x000fe200078e00ff */
[----:B------:R-:W4:Y:S01]  /*1760*/  LDCU UR40, c[0x0][0x370] ;  /* 0x00006e00ff2877ac */ /* 0x000f220008000800 */
[----:B------:R-:W-:Y:S01]  /*1770*/  IMAD.MOV.U32 R8, RZ, RZ, 0x1 ;  /* 0x00000001ff087424 */ /* 0x000fe200078e00ff */
[----:B------:R-:W1:Y:S01]  /*1780*/  LDCU.64 UR26, c[0x0][0x348] ;  /* 0x00006900ff1a77ac */ /* 0x000e620008000a00 */
[----:B--2---:R-:W-:-:S02]  /*1790*/  UIADD3 UR5, UPT, UPT, UR6, 0x3f, URZ ;  /* 0x0000003f06057890 */ /* 0x004fc4000fffe0ff */
[----:B------:R-:W-:Y:S02]  /*17a0*/  USHF.R.U32.HI UR45, URZ, 0x6, UR28 ;  /* 0x00000006ff2d7899 */ /* 0x000fe4000801161c */
[----:B------:R-:W-:Y:S02]  /*17b0*/  USHF.R.S32.HI UR4, URZ, 0x1f, UR5 ;  /* 0x0000001fff047899 */ /* 0x000fe40008011405 */
[----:B---3--:R-:W-:Y:S02]  /*17c0*/  ULEA UR7, UR8, UR7, 0x18 ;  /* 0x0000000708077291 */ /* 0x008fe4000f8ec0ff */
[----:B------:R-:W-:Y:S02]  /*17d0*/  ULEA.HI UR4, UR4, UR5, URZ, 0x6 ;  /* 0x0000000504047291 */ /* 0x000fe4000f8f30ff */
[----:B------:R-:W-:Y:S02]  /*17e0*/  UIADD3 UR5, UPT, UPT, UR6, -0x1, URZ ;  /* 0xffffffff06057890 */ /* 0x000fe4000fffe0ff */
[----:B------:R-:W-:-:S02]  /*17f0*/  USHF.R.S32.HI UR43, URZ, 0x6, UR4 ;  /* 0x00000006ff2b7899 */ /* 0x000fc40008011404 */
[----:B------:R-:W-:Y:S02]  /*1800*/  UISETP.GE.U32.AND UP2, UPT, UR5, -0x7f, UPT ;  /* 0xffffff810500788c */ /* 0x000fe4000bf46070 */
[----:B------:R-:W-:Y:S02]  /*1810*/  UISETP.LT.U32.AND UP0, UPT, UR43, 0x4, UPT ;  /* 0x000000042b00788c */ /* 0x000fe4000bf01070 */
[----:B------:R-:W-:Y:S02]  /*1820*/  ULEA UR29, UR28, UR7, 0x1 ;  /* 0x000000071c1d7291 */ /* 0x000fe4000f8e08ff */
[----:B------:R-:W-:Y:S02]  /*1830*/  USEL UR41, UR43, 0x4, UP0 ;  /* 0x000000042b297887 */ /* 0x000fe40008000000 */
[----:B------:R-:W-:Y:S02]  /*1840*/  UIADD3 UR46, UPT, UPT, UR6, 0x7e, URZ ;  /* 0x0000007e062e7890 */ /* 0x000fe4000fffe0ff */
[----:B------:R-:W-:-:S02]  /*1850*/  UIADD3 UR21, UPT, UPT, UR41, -0x1, URZ ;  /* 0xffffffff29157890 */ /* 0x000fc4000fffe0ff */
[----:B------:R-:W-:Y:S01]  /*1860*/  @UP2 UIADD3 UR21, UPT, UPT, UR41, URZ, URZ ;  /* 0x000000ff29152290 */ /* 0x000fe2000fffe0ff */
[----:B------:R-:W2:Y:S01]  /*1870*/  LDCU UR39, c[0x0][0x374] ;  /* 0x00006e80ff2777ac */ /* 0x000ea20008000800 */
[----:B------:R-:W-:Y:S02]  /*1880*/  USEL UR24, UR24, 0x2, UP1 ;  /* 0x0000000218187887 */ /* 0x000fe40008800000 */
[----:B------:R-:W-:Y:S02]  /*1890*/  UIADD3 UR29, UPT, UPT, UR29, 0x10800, URZ ;  /* 0x000108001d1d7890 */ /* 0x000fe4000fffe0ff */
[----:B------:R-:W-:Y:S02]  /*18a0*/  UIADD3 UR44, UPT, UPT, UR43, -UR41, URZ ;  /* 0x800000292b2c7290 */ /* 0x000fe4000fffe0ff */
[----:B------:R-:W-:Y:S01]  /*18b0*/  UIADD3 UR21, UPT, UPT, UR21, 0x1, URZ ;  /* 0x0000000115157890 */ /* 0x000fe2000fffe0ff */
[----:B-1--4-:R-:W-:-:S11]  /*18c0*/  UMOV UR5, URZ ;  /* 0x000000ff00057c82 */ /* 0x012fd60008000000 */
.L_x_42:
[----:B-1----:R-:W1:Y:S02]  /*18d0*/  S2UR UR4, SR_CgaCtaId ;  /* 0x00000000000479c3 */ /* 0x002e640000008800 */
[----:B-1----:R-:W-:-:S09]  /*18e0*/  UISETP.NE.AND UP0, UPT, UR4, URZ, UPT ;  /* 0x000000ff0400728c */ /* 0x002fd2000bf05270 */
[----:B------:R-:W-:Y:S05]  /*18f0*/  BRA.U UP0, `(.L_x_23) ;  /* 0x0000000100287547 */ /* 0x000fea000b800000 */
[----:B------:R-:W-:Y:S02]  /*1900*/  LEA R0, R9, UR7, 0x3 ;  /* 0x0000000709007c11 */ /* 0x000fe4000f8e18ff */
[----:B------:R-:W-:-:S04]  /*1910*/  SHF.L.U32 R3, R8, 0x1f, RZ ;  /* 0x0000001f08037819 */ /* 0x000fc800000006ff */
[----:B------:R-:W1:Y:S02]  /*1920*/  SYNCS.PHASECHK.TRANS64.TRYWAIT P0, [R0+URZ+0x100], R3 ;  /* 0x00010003000075a7 */ /* 0x000e6400080011ff */
[----:B-1----:R-:W-:Y:S05]  /*1930*/  @!P0 BRA `(.L_x_24) ;  /* 0x0000007c00708947 */ /* 0x002fea0003800000 */
.L_x_138:
[----:B------:R3:W-:Y:S01]  /*1940*/  SYNCS.ARRIVE.TRANS64.A1T0 RZ, [R0+URZ+0xf0], RZ ;  /* 0x0000f0ff00ff79a7 */ /* 0x0007e200081000ff */
[----:B------:R-:W-:-:S05]  /*1950*/  VIADD R9, R9, 0x1 ;  /* 0x0000000109097836 */ /* 0x000fca0000000000 */
[----:B------:R-:W-:-:S04]  /*1960*/  ISETP.NE.AND P0, PT, R9, 0x2, PT ;  /* 0x000000020900780c */ /* 0x000fc80003f05270 */
[----:B-1----:R-:W-:Y:S02]  /*1970*/  SEL R3, RZ, 0x1, P0 ;  /* 0x00000001ff037807 */ /* 0x002fe40000000000 */
[----:B------:R-:W-:Y:S02]  /*1980*/  SEL R9, R9, RZ, P0 ;  /* 0x000000ff09097207 */ /* 0x000fe40000000000 */
[----:B------:R-:W-:-:S07]  /*1990*/  LOP3.LUT R8, R8, R3, RZ, 0x3c, !PT ;  /* 0x0000000308087212 */ /* 0x000fce00078e3cff */
.L_x_23:
[----:B------:R-:W-:Y:S01]  /*19a0*/  ULEA UR4, UR5, UR7, 0x3 ;  /* 0x0000000705047291 */ /* 0x000fe2000f8e18ff */
[----:B---3--:R-:W-:Y:S01]  /*19b0*/  SHF.L.U32 R0, R12, 0x1f, RZ ;  /* 0x0000001f0c007819 */ /* 0x008fe200000006ff */
[----:B------:R-:W-:Y:S02]  /*19c0*/  UISETP.GE.U32.AND UP0, UPT, UR46, 0x7f, UPT ;  /* 0x0000007f2e00788c */ /* 0x000fe4000bf06070 */
[----:B------:R-:W-:Y:S02]  /*19d0*/  USHF.L.U32 UR35, UR30, 0x6, URZ ;  /* 0x000000061e237899 */ /* 0x000fe400080006ff */
[----:B------:R-:W-:Y:S01]  /*19e0*/  ULEA UR19, UR31, UR45, 0x8 ;  /* 0x0000002d1f137291 */ /* 0x000fe2000f8e40ff */
[----:B------:R-:W-:Y:S02]  /*19f0*/  UMOV UR13, URZ ;  /* 0x000000ff000d7c82 */ /* 0x000fe40008000000 */
[----:B------:R1:W3:Y:S02]  /*1a00*/  SYNCS.PHASECHK.TRANS64.TRYWAIT P0, [UR4+0x20], R0 ;  /* 0x00002000ff0075a7 */ /* 0x0002e40008001104 */
[----:B------:R-:W-:Y:S07]  /*1a10*/  BRA.U !UP0, `(.L_x_25) ;  /* 0x0000000108c07547 */ /* 0x000fee000b800000 */
[----:B------:R-:W-:Y:S01]  /*1a20*/  UMOV UR6, URZ ;  /* 0x000000ff00067c82 */ /* 0x000fe20008000000 */
[----:B------:R-:W-:-:S05]  /*1a30*/  UMOV UR4, UR5 ;  /* 0x0000000500047c82 */ /* 0x000fca0008000000 */
.L_x_31:
[----:B------:R-:W-:Y:S01]  /*1a40*/  ULEA UR33, UR4, UR7, 0x3 ;  /* 0x0000000704217291 */ /* 0x000fe2000f8e18ff */
[----:B---3--:R-:W-:Y:S01]  /*1a50*/  @!P3 MOV R2, 0xa000 ;  /* 0x0000a0000002b802 */ /* 0x008fe20000000f00 */
[----:B-1-34-:R-:W-:Y:S10]  /*1a60*/  @P0 BRA `(.L_x_26) ;  /* 0x00000000000c0947 */ /* 0x01aff40003800000 */
[----:B------:R-:W-:-:S04]  /*1a70*/  SHF.L.U32 R3, R12, 0x1f, RZ ;  /* 0x0000001f0c037819 */ /* 0x000fc800000006ff */
[----:B------:R-:W3:Y:S02]  /*1a80*/  SYNCS.PHASECHK.TRANS64.TRYWAIT P0, [UR33+0x20], R3 ;  /* 0x00002003ff0075a7 */ /* 0x000ee40008001121 */
[----:B---3--:R-:W-:Y:S05]  /*1a90*/  @!P0 BRA `(.L_x_27) ;  /* 0x0000007c002c8947 */ /* 0x008fea0003800000 */
.L_x_26:
[----:B------:R3:W-:Y:S01]  /*1aa0*/  @!P3 SYNCS.ARRIVE.TRANS64 RZ, [UR33], R2 ;  /* 0x00000002ffffb9a7 */ /* 0x0007e20008000021 */
[----:B------:R-:W-:-:S04]  /*1ab0*/  ULOP3.LUT UR5, UR24, 0x2, URZ, 0xfc, !UPT ;  /* 0x0000000218057892 */ /* 0x000fc8000f8efcff */
[----:B------:R-:W-:-:S09]  /*1ac0*/  UISETP.NE.AND UP0, UPT, UR5, 0x2, UPT ;  /* 0x000000020500788c */ /* 0x000fd2000bf05270 */
[----:B------:R-:W-:Y:S05]  /*1ad0*/  BRA.U UP0, `(.L_x_28) ;  /* 0x0000000100047547 */ /* 0x000fea000b800000 */
[----:B--2---:R-:W-:Y:S05]  /*1ae0*/  BPT.TRAP 0x1 ;  /* 0x000000040000795c */ /* 0x004fea0000300000 */
.L_x_28:
[----:B------:R-:W-:Y:S04]  /*1af0*/  BSSY.RECONVERGENT B0, `(.L_x_29) ;  /* 0x0000003000007945 */ /* 0x000fe80003800200 */
[----:B------:R-:W-:Y:S05]  /*1b00*/  @P2 BRA `(.L_x_30) ;  /* 0x0000000000042947 */ /* 0x000fea0003800000 */
[----:B--2---:R-:W-:Y:S05]  /*1b10*/  BPT.TRAP 0x1 ;  /* 0x000000040000795c */ /* 0x004fea0000300000 */
.L_x_30:
[----:B--2---:R-:W-:Y:S05]  /*1b20*/  BSYNC.RECONVERGENT B0 ;  /* 0x0000000000007941 */ /* 0x004fea0003800200 */
.L_x_29:
[----:B------:R-:W-:Y:S02]  /*1b30*/  UIADD3 UR5, UPT, UPT, UR4, 0x1, URZ ;  /* 0x0000000104057890 */ /* 0x000fe4000fffe0ff */
[----:B------:R-:W-:Y:S02]  /*1b40*/  ULEA UR32, UR4, UR7, 0xd ;  /* 0x0000000704207291 */ /* 0x000fe4000f8e68ff */
[----:B------:R-:W-:Y:S02]  /*1b50*/  UISETP.NE.AND UP0, UPT, UR5, 0x4, UPT ;  /* 0x000000040500788c */ /* 0x000fe4000bf05270 */
[----:B------:R-:W-:Y:S02]  /*1b60*/  USHF.L.U32 UR34, UR6, 0x6, URZ ;  /* 0x0000000606227899 */ /* 0x000fe400080006ff */
[----:B------:R-:W-:Y:S02]  /*1b70*/  USEL UR9, URZ, 0x1, UP0 ;  /* 0x00000001ff097887 */ /* 0x000fe40008000000 */
[----:B------:R-:W-:-:S02]  /*1b80*/  USEL UR5, UR5, URZ, UP0 ;  /* 0x000000ff05057287 */ /* 0x000fc40008000000 */
[----:B------:R-:W-:Y:S02]  /*1b90*/  ULEA UR4, UR4, UR28, 0xe ;  /* 0x0000001c04047291 */ /* 0x000fe4000f8e70ff */
[----:B------:R-:W-:Y:S01]  /*1ba0*/  ULEA UR8, UR5, UR7, 0x3 ;  /* 0x0000000705087291 */ /* 0x000fe2000f8e18ff */
[----:B------:R-:W-:Y:S01]  /*1bb0*/  LOP3.LUT R12, R12, UR9, RZ, 0x3c, !PT ;  /* 0x000000090c0c7c12 */ /* 0x000fe2000f8e3cff */
[----:B------:R-:W-:Y:S02]  /*1bc0*/  UIADD3 UR6, UPT, UPT, UR6, 0x1, URZ ;  /* 0x0000000106067890 */ /* 0x000fe4000fffe0ff */
[----:B------:R-:W-:Y:S01]  /*1bd0*/  UIADD3 UR10, UP1, UPT, UR26, 0x80, URZ ;  /* 0x000000801a0a7890 */ /* 0x000fe2000ff3e0ff */
[----:B-1----:R-:W-:Y:S01]  /*1be0*/  SHF.L.U32 R0, R12, 0x1f, RZ ;  /* 0x0000001f0c007819 */ /* 0x002fe200000006ff */
[----:B------:R-:W-:Y:S02]  /*1bf0*/  ULEA UR4, UR4, UR7, 0x1 ;  /* 0x0000000704047291 */ /* 0x000fe4000f8e08ff */
[----:B------:R-:W-:Y:S01]  /*1c00*/  UIADD3.X UR11, UPT, UPT, URZ, UR27, URZ, UP1, !UPT ;  /* 0x0000001bff0b7290 */ /* 0x000fe20008ffe4ff */
[----:B------:R4:W1:Y:S01]  /*1c10*/  SYNCS.PHASECHK.TRANS64.TRYWAIT P0, [UR8+0x20], R0 ;  /* 0x00002000ff0075a7 */ /* 0x0008620008001108 */
[----:B------:R-:W-:-:S02]  /*1c20*/  UIADD3 UR8, UP0, UPT, UR26, 0x180, URZ ;  /* 0x000001801a087890 */ /* 0x000fc4000ff1e0ff */
[----:B------:R-:W-:Y:S02]  /*1c30*/  UIADD3 UR32, UPT, UPT, UR32, 0x8800, URZ ;  /* 0x0000880020207890 */ /* 0x000fe4000fffe0ff */
[----:B------:R-:W-:Y:S02]  /*1c40*/  UIADD3.X UR9, UPT, UPT, URZ, UR27, URZ, UP0, !UPT ;  /* 0x0000001bff097290 */ /* 0x000fe400087fe4ff */
[----:B------:R-:W-:Y:S02]  /*1c50*/  UISETP.NE.AND UP0, UPT, UR6, UR21, UPT ;  /* 0x000000150600728c */ /* 0x000fe4000bf05270 */
[----:B------:R-:W-:Y:S01]  /*1c60*/  UIADD3 UR16, UPT, UPT, UR4, 0x10800, URZ ;  /* 0x0001080004107890 */ /* 0x000fe2000fffe0ff */
[----:B------:R-:W-:Y:S01]  /*1c70*/  UMOV UR12, 0x0 ;  /* 0x00000000000c7882 */ /* 0x000fe20000000000 */
[----:B------:R-:W-:Y:S01]  /*1c80*/  UMOV UR13, 0x10000000 ;  /* 0x10000000000d7882 */ /* 0x000fe20000000000 */
[----:B------:R-:W-:Y:S01]  /*1c90*/  UMOV UR4, 0xf0000 ;  /* 0x000f000000047882 */ /* 0x000fe20000000000 */
[----:B------:R-:W-:Y:S01]  /*1ca0*/  UMOV UR20, UR36 ;  /* 0x0000002400147c82 */ /* 0x000fe20008000000 */
[----:B------:R-:W-:Y:S01]  /*1cb0*/  UMOV UR17, UR33 ;  /* 0x0000002100117c82 */ /* 0x000fe20008000000 */
[----:B------:R-:W-:Y:S01]  /*1cc0*/  UMOV UR18, UR34 ;  /* 0x0000002200127c82 */ /* 0x000fe20008000000 */
[----:B------:R-:W-:Y:S02]  /*1cd0*/  UTMALDG.3D [UR32], [UR10], desc[UR12] ;  /* 0x00000c200a0075b4 */ /* 0x000fe40008011000 */
[----:B------:R2:W-:Y:S02]  /*1ce0*/  UTMALDG.3D.MULTICAST [UR16], [UR8], UR4, desc[UR12] ;  /* 0x00000c10080073b4 */ /* 0x0005e40008011804 */
[----:B--2---:R-:W-:Y:S01]  /*1cf0*/  UMOV UR13, UR21 ;  /* 0x00000015000d7c82 */ /* 0x004fe20008000000 */
[----:B------:R-:W-:Y:S01]  /*1d00*/  UMOV UR4, UR5 ;  /* 0x0000000500047c82 */ /* 0x000fe20008000000 */
[----:B------:R-:W-:Y:S05]  /*1d10*/  BRA.U UP0, `(.L_x_31) ;  /* 0xfffffffd00487547 */ /* 0x000fea000b83ffff */
.L_x_25:
[----:B------:R-:W-:Y:S01]  /*1d20*/  ULEA UR4, UR5, UR7, 0x3 ;  /* 0x0000000705047291 */ /* 0x000fe2000f8e18ff */
[----:B-1--4-:R-:W-:Y:S01]  /*1d30*/  SHF.L.U32 R0, R12, 0x1f, RZ ;  /* 0x0000001f0c007819 */ /* 0x012fe200000006ff */
[----:B------:R-:W-:Y:S01]  /*1d40*/  @!P1 SYNCS.ARRIVE.TRANS64.A1T0 RZ, [UR7+0x88], RZ ;  /* 0x000088ffffff99a7 */ /* 0x000fe20008100007 */
[----:B------:R-:W-:-:S06]  /*1d50*/  UISETP.GT.AND UP0, UPT, UR43, UR41, UPT ;  /* 0x000000292b00728c */ /* 0x000fcc000bf04270 */
[----:B---3--:R1:W3:Y:S03]  /*1d60*/  SYNCS.PHASECHK.TRANS64.TRYWAIT P0, [UR4+0x20], R0 ;  /* 0x00002000ff0075a7 */ /* 0x0082e60008001104 */
[----:B------:R-:W-:Y:S05]  /*1d70*/  BRA.U !UP0, `(.L_x_32) ;  /* 0x0000000108bc7547 */ /* 0x000fea000b800000 */
[----:B------:R-:W-:Y:S01]  /*1d80*/  UIADD3 UR25, UPT, UPT, UR44, UR13, URZ ;  /* 0x0000000d2c197290 */ /* 0x000fe2000fffe0ff */
[----:B------:R-:W-:-:S11]  /*1d90*/  UMOV UR4, UR5 ;  /* 0x0000000500047c82 */ /* 0x000fd60008000000 */
.L_x_38:
[----:B------:R-:W-:Y:S01]  /*1da0*/  ULEA UR9, UR4, UR7, 0x3 ;  /* 0x0000000704097291 */ /* 0x000fe2000f8e18ff */
[----:B---3--:R-:W-:Y:S01]  /*1db0*/  @!P3 MOV R2, 0xa000 ;  /* 0x0000a0000002b802 */ /* 0x008fe20000000f00 */
[----:B-1-3--:R-:W-:Y:S10]  /*1dc0*/  @P0 BRA `(.L_x_33) ;  /* 0x00000000000c0947 */ /* 0x00aff40003800000 */
[----:B------:R-:W-:-:S04]  /*1dd0*/  SHF.L.U32 R3, R12, 0x1f, RZ ;  /* 0x0000001f0c037819 */ /* 0x000fc800000006ff */
[----:B------:R-:W3:Y:S02]  /*1de0*/  SYNCS.PHASECHK.TRANS64.TRYWAIT P0, [UR9+0x20], R3 ;  /* 0x00002003ff0075a7 */ /* 0x000ee40008001109 */
[----:B---3--:R-:W-:Y:S05]  /*1df0*/  @!P0 BRA `(.L_x_34) ;  /* 0x00000078006c8947 */ /* 0x008fea0003800000 */
.L_x_33:
[----:B------:R3:W-:Y:S01]  /*1e00*/  @!P3 SYNCS.ARRIVE.TRANS64 RZ, [UR9], R2 ;  /* 0x00000002ffffb9a7 */ /* 0x0007e20008000009 */
[----:B------:R-:W-:-:S04]  /*1e10*/  ULOP3.LUT UR5, UR24, 0x2, URZ, 0xfc, !UPT ;  /* 0x0000000218057892 */ /* 0x000fc8000f8efcff */
[----:B------:R-:W-:-:S09]  /*1e20*/  UISETP.NE.AND UP0, UPT, UR5, 0x2, UPT ;  /* 0x000000020500788c */ /* 0x000fd2000bf05270 */
[----:B------:R-:W-:Y:S05]  /*1e30*/  BRA.U UP0, `(.L_x_35) ;  /* 0x0000000100047547 */ /* 0x000fea000b800000 */
[----:B--2---:R-:W-:Y:S05]  /*1e40*/  BPT.TRAP 0x1 ;  /* 0x000000040000795c */ /* 0x004fea0000300000 */
.L_x_35:
[----:B------:R-:W-:Y:S04]  /*1e50*/  BSSY.RECONVERGENT B0, `(.L_x_36) ;  /* 0x0000003000007945 */ /* 0x000fe80003800200 */
[----:B------:R-:W-:Y:S05]  /*1e60*/  @P2 BRA `(.L_x_37) ;  /* 0x0000000000042947 */ /* 0x000fea0003800000 */
[----:B--2---:R-:W-:Y:S05]  /*1e70*/  BPT.TRAP 0x1 ;  /* 0x000000040000795c */ /* 0x004fea0000300000 */
.L_x_37:
[----:B--2---:R-:W-:Y:S05]  /*1e80*/  BSYNC.RECONVERGENT B0 ;  /* 0x0000000000007941 */ /* 0x004fea0003800200 */
.L_x_36:
[----:B------:R-:W-:Y:S02]  /*1e90*/  UIADD3 UR5, UPT, UPT, UR4, 0x1, URZ ;  /* 0x0000000104057890 */ /* 0x000fe4000fffe0ff */
[----:B------:R-:W-:Y:S02]  /*1ea0*/  UIADD3 UR14, UP1, UPT, UR26, 0x80, URZ ;  /* 0x000000801a0e7890 */ /* 0x000fe4000ff3e0ff */
[----:B------:R-:W-:Y:S02]  /*1eb0*/  UISETP.NE.AND UP0, UPT, UR5, 0x4, UPT ;  /* 0x000000040500788c */ /* 0x000fe4000bf05270 */
[----:B------:R-:W-:Y:S02]  /*1ec0*/  USHF.L.U32 UR10, UR13, 0x6, URZ ;  /* 0x000000060d0a7899 */ /* 0x000fe400080006ff */
[----:B------:R-:W-:Y:S02]  /*1ed0*/  USEL UR8, URZ, 0x1, UP0 ;  /* 0x00000001ff087887 */ /* 0x000fe40008000000 */
[----:B------:R-:W-:-:S02]  /*1ee0*/  USEL UR5, UR5, URZ, UP0 ;  /* 0x000000ff05057287 */ /* 0x000fc40008000000 */
[----:B------:R-:W-:Y:S02]  /*1ef0*/  UIADD3 UR22, UP0, UPT, UR26, 0x180, URZ ;  /* 0x000001801a167890 */ /* 0x000fe4000ff1e0ff */
[----:B------:R-:W-:Y:S01]  /*1f00*/  LOP3.LUT R12, R12, UR8, RZ, 0x3c, !PT ;  /* 0x000000080c0c7c12 */ /* 0x000fe2000f8e3cff */
[----:B------:R-:W-:Y:S02]  /*1f10*/  ULEA UR8, UR4, UR7, 0xd ;  /* 0x0000000704087291 */ /* 0x000fe4000f8e68ff */
[----:B------:R-:W-:Y:S01]  /*1f20*/  ULEA UR6, UR5, UR7, 0x3 ;  /* 0x0000000705067291 */ /* 0x000fe2000f8e18ff */
[----:B-1----:R-:W-:Y:S01]  /*1f30*/  SHF.L.U32 R0, R12, 0x1f, RZ ;  /* 0x0000001f0c007819 */ /* 0x002fe200000006ff */
[----:B------:R-:W-:Y:S02]  /*1f40*/  UIADD3 UR8, UPT, UPT, UR8, 0x8800, URZ ;  /* 0x0000880008087890 */ /* 0x000fe4000fffe0ff */
[----:B------:R-:W-:Y:S02]  /*1f50*/  UIADD3.X UR15, UPT, UPT, URZ, UR27, URZ, UP1, !UPT ;  /* 0x0000001bff0f7290 */ /* 0x000fe40008ffe4ff */
[----:B------:R-:W-:-:S02]  /*1f60*/  ULEA UR16, UR4, UR29, 0xf ;  /* 0x0000001d04107291 */ /* 0x000fc4000f8e78ff */
[----:B------:R-:W-:Y:S01]  /*1f70*/  UIADD3.X UR23, UPT, UPT, URZ, UR27, URZ, UP0, !UPT ;  /* 0x0000001bff177290 */ /* 0x000fe200087fe4ff */
[----:B------:R4:W1:Y:S01]  /*1f80*/  SYNCS.PHASECHK.TRANS64.TRYWAIT P0, [UR6+0x20], R0 ;  /* 0x00002000ff0075a7 */ /* 0x0008620008001106 */
[----:B------:R-:W-:Y:S01]  /*1f90*/  UMOV UR30, 0x0 ;  /* 0x00000000001e7882 */ /* 0x000fe20000000000 */
[----:B------:R-:W-:Y:S01]  /*1fa0*/  UMOV UR31, 0x10000000 ;  /* 0x10000000001f7882 */ /* 0x000fe20000000000 */
[----:B------:R-:W-:Y:S01]  /*1fb0*/  UMOV UR11, UR35 ;  /* 0x00000023000b7c82 */ /* 0x000fe20008000000 */
[----:B------:R-:W-:Y:S01]  /*1fc0*/  UMOV UR12, UR36 ;  /* 0x00000024000c7c82 */ /* 0x000fe20008000000 */
[----:B------:R-:W-:Y:S01]  /*1fd0*/  UMOV UR6, 0xf0000 ;  /* 0x000f000000067882 */ /* 0x000fe20000000000 */
[----:B------:R-:W-:Y:S01]  /*1fe0*/  UMOV UR20, UR36 ;  /* 0x0000002400147c82 */ /* 0x000fe20008000000 */
[----:B------:R-:W-:Y:S01]  /*1ff0*/  UMOV UR17, UR9 ;  /* 0x0000000900117c82 */ /* 0x000fe20008000000 */
[----:B------:R-:W-:Y:S01]  /*2000*/  UMOV UR18, UR10 ;  /* 0x0000000a00127c82 */ /* 0x000fe20008000000 */
[----:B------:R4:W-:Y:S01]  /*2010*/  UTMALDG.3D [UR8], [UR14], desc[UR30] ;  /* 0x00001e080e0075b4 */ /* 0x0009e20008011000 */
[----:B------:R-:W-:Y:S01]  /*2020*/  UIADD3 UR13, UPT, UPT, UR13, 0x1, URZ ;  /* 0x000000010d0d7890 */ /* 0x000fe2000fffe0ff */
[----:B------:R-:W-:-:S03]  /*2030*/  UMOV UR4, UR5 ;  /* 0x0000000500047c82 */ /* 0x000fc60008000000 */
[----:B------:R-:W-:Y:S01]  /*2040*/  UISETP.NE.AND UP0, UPT, UR13, UR25, UPT ;  /* 0x000000190d00728c */ /* 0x000fe2000bf05270 */
[----:B------:R4:W-:Y:S08]  /*2050*/  UTMALDG.3D.MULTICAST [UR16], [UR22], UR6, desc[UR30] ;  /* 0x00001e10160073b4 */ /* 0x0009f00008011806 */
[----:B----4-:R-:W-:Y:S05]  /*2060*/  BRA.U UP0, `(.L_x_38) ;  /* 0xfffffffd004c7547 */ /* 0x010fea000b83ffff */
.L_x_32:
[C---:B------:R-:W-:Y:S01]  /*2070*/  LEA R3, R11.reuse, UR7, 0x3 ;  /* 0x000000070b037c11 */ /* 0x040fe2000f8e18ff */
[----:B------:R-:W-:Y:S01]  /*2080*/  NOP ;  /* 0x0000000000007918 */ /* 0x000fe20000000000 */
[----:B-1----:R-:W-:Y:S02]  /*2090*/  SHF.L.U32 R0, R10, 0x1f, RZ ;  /* 0x0000001f0a007819 */ /* 0x002fe400000006ff */
[----:B------:R-:W-:Y:S02]  /*20a0*/  LEA R5, R11, UR7, 0x4 ;  /* 0x000000070b057c11 */ /* 0x000fe4000f8e20ff */
[----:B---3--:R-:W1:Y:S02]  /*20b0*/  SYNCS.PHASECHK.TRANS64.TRYWAIT P0, [R3+URZ+0x90], R0 ;  /* 0x00009000030075a7 */ /* 0x008e6400080011ff */
[----:B-1----:R-:W-:Y:S05]  /*20c0*/  @!P0 BRA `(.L_x_39) ;  /* 0x0000007400d08947 */ /* 0x002fea0003800000 */
.L_x_141:
[----:B------:R-:W3:Y:S01]  /*20d0*/  LDS.128 R4, [R5+0x120] ;  /* 0x0001200005047984 */ /* 0x000ee20000000c00 */
[----:B------:R-:W-:Y:S01]  /*20e0*/  UISETP.GE.AND UP0, UPT, UR42, 0x1, UPT ;  /* 0x000000012a00788c */ /* 0x000fe2000bf06270 */
[----:B------:R-:W-:Y:S01]  /*20f0*/  @!PT LDS RZ, [RZ] ;  /* 0x00000000fffff984 */ /* 0x000fe20000000800 */
[----:B------:R-:W-:Y:S01]  /*2100*/  @!PT LDS RZ, [RZ] ;  /* 0x00000000fffff984 */ /* 0x000fe20000000800 */
[----:B------:R-:W-:Y:S01]  /*2110*/  @!PT LDS RZ, [RZ] ;  /* 0x00000000fffff984 */ /* 0x000fe20000000800 */
[----:B------:R-:W-:Y:S01]  /*2120*/  @!PT LDS RZ, [RZ] ;  /* 0x00000000fffff984 */ /* 0x000fe20000000800 */
[----:B------:R4:W-:Y:S06]  /*2130*/  MEMBAR.ALL.CTA ;  /* 0x0000000000007992 */ /* 0x0009ec0000008000 */
[----:B----4-:R-:W4:Y:S01]  /*2140*/  FENCE.VIEW.ASYNC.S ;  /* 0x00000000000073c6 */ /* 0x010f220000000000 */
[----:B---3--:R-:W-:-:S13]  /*2150*/  LOP3.LUT P0, RZ, R6, 0x1, RZ, 0xc0, !PT ;  /* 0x0000000106ff7812 */ /* 0x008fda000780c0ff */
[----:B----4-:R-:W-:Y:S01]  /*2160*/  VOTEU.ANY UP1, P0 ;  /* 0x0000000000ff7886 */ /* 0x010fe20000020100 */
[----:B------:R-:W-:-:S13]  /*2170*/  PLOP3.LUT P0, PT, PT, PT, UP1, 0x80, 0x8 ;  /* 0x000000000008781c */ /* 0x000fda0003f0f018 */
[----:B-1----:R-:W-:Y:S02]  /*2180*/  @P0 LOP3.LUT R0, R5, 0xffff, RZ, 0xc0, !PT ;  /* 0x0000ffff05000812 */ /* 0x002fe400078ec0ff */
[----:B------:R-:W-:Y:S02]  /*2190*/  @P0 MOV R2, R4 ;  /* 0x0000000400020202 */ /* 0x000fe40000000f00 */
[----:B------:R-:W-:Y:S01]  /*21a0*/  @P0 R2UR UR6, R0 ;  /* 0x00000000000602ca */ /* 0x000fe200000e0000 */
[----:B------:R-:W-:Y:S01]  /*21b0*/  VIADD R0, R3, 0xa0 ;  /* 0x000000a003007836 */ /* 0x000fe20000000000 */
[----:B------:R-:W-:Y:S02]  /*21c0*/  @P0 SHF.R.U32.HI R4, RZ, 0x10, R5 ;  /* 0x00000010ff040819 */ /* 0x000fe40000011605 */
[----:B------:R-:W-:Y:S02]  /*21d0*/  @P0 R2UR UR8, R2 ;  /* 0x00000000020802ca */ /* 0x000fe400000e0000 */
[----:B------:R-:W-:-:S02]  /*21e0*/  PRMT R0, RZ, 0x654, R0 ;  /* 0x00000654ff007816 */ /* 0x000fc40000000000 */
[----:B------:R-:W-:Y:S02]  /*21f0*/  @P0 R2UR UR4, R4 ;  /* 0x00000000040402ca */ /* 0x000fe400000e0000 */
[----:B------:R1:W-:Y:S03]  /*2200*/  SYNCS.ARRIVE.TRANS64.RED.A1T0 RZ, [R0+URZ], RZ ;  /* 0x000000ff00ff79a7 */ /* 0x0003e600081004ff */
[----:B------:R-:W-:-:S04]  /*2210*/  @UP1 UMOV UR37, UR6 ;  /* 0x0000000600251c82 */ /* 0x000fc80008000000 */
[----:B------:R-:W-:-:S04]  /*2220*/  @UP1 UMOV UR38, UR8 ;  /* 0x0000000800261c82 */ /* 0x000fc80008000000 */
[----:B------:R-:W-:Y:S01]  /*2230*/  @UP1 UMOV UR36, UR4 ;  /* 0x0000000400241c82 */ /* 0x000fe20008000000 */
[----:B------:R-:W-:Y:S05]  /*2240*/  BRA.U !UP0, `(.L_x_40) ;  /* 0x0000000108d47547 */ /* 0x000fea000b800000 */
[----:B------:R-:W2:Y:S01]  /*2250*/  LDCU.128 UR12, c[0x0][0xb10] ;  /* 0x00016200ff0c77ac */ /* 0x000ea20008000c00 */
[----:B------:R-:W3:Y:S01]  /*2260*/  LDCU UR25, c[0x0][0xb20] ;  /* 0x00016400ff1977ac */ /* 0x000ee20008000800 */
[----:B------:R-:W4:Y:S01]  /*2270*/  LDCU UR20, c[0x0][0xb0c] ;  /* 0x00016180ff1477ac */ /* 0x000f220008000800 */
[----:B------:R-:W1:Y:S01]  /*2280*/  LDCU.64 UR10, c[0x0][0xb28] ;  /* 0x00016500ff0a77ac */ /* 0x000e620008000a00 */
[----:B------:R-:W-:Y:S02]  /*2290*/  UISETP.NE.AND UP3, UPT, UR42, 0x1, UPT ;  /* 0x000000012a00788c */ /* 0x000fe4000bf65270 */
[----:B--2---:R-:W-:Y:S02]  /*22a0*/  UIMAD.WIDE.U32 UR16, UR39, UR15, URZ ;  /* 0x0000000f271072a5 */ /* 0x004fe4000f8e00ff */
[----:B------:R-:W-:Y:S02]  /*22b0*/  UIMAD.WIDE.U32 UR8, UR40, UR12, URZ ;  /* 0x0000000c280872a5 */ /* 0x000fe4000f8e00ff */
[----:B------:R-:W-:-:S02]  /*22c0*/  UISETP.NE.AND UP0, UPT, UR14, 0x1, UPT ;  /* 0x000000010e00788c */ /* 0x000fc4000bf05270 */
[----:B------:R-:W-:Y:S01]  /*22d0*/  UIMAD.WIDE.U32 UR22, UR37, UR15, URZ ;  /* 0x0000000f251672a5 */ /* 0x000fe2000f8e00ff */
[----:B------:R-:W-:Y:S02]  /*22e0*/  UMOV UR16, UR17 ;  /* 0x0000001100107c82 */ /* 0x000fe40008000000 */
[----:B------:R-:W-:Y:S01]  /*22f0*/  UMOV UR8, UR9 ;  /* 0x0000000900087c82 */ /* 0x000fe20008000000 */
[----:B---3--:R-:W-:Y:S02]  /*2300*/  USHF.R.U32.HI UR16, URZ, UR25, UR16 ;  /* 0x00000019ff107299 */ /* 0x008fe40008011610 */
[----:B----4-:R-:W-:Y:S02]  /*2310*/  UISETP.NE.AND UP2, UPT, UR20, 0x1, UPT ;  /* 0x000000011400788c */ /* 0x010fe4000bf45270 */
[----:B------:R-:W-:Y:S02]  /*2320*/  USHF.R.U32.HI UR8, URZ, UR13, UR8 ;  /* 0x0000000dff087299 */ /* 0x000fe40008011608 */
[----:B------:R-:W-:-:S02]  /*2330*/  USEL UR6, UR39, UR16, !UP0 ;  /* 0x0000001027067287 */ /* 0x000fc4000c000000 */
[----:B------:R-:W-:Y:S02]  /*2340*/  USEL UR8, UR40, UR8, !UP2 ;  /* 0x0000000828087287 */ /* 0x000fe4000d000000 */
[----:B-1----:R-:W-:Y:S01]  /*2350*/  UIMAD.WIDE.U32 UR16, UR6, UR10, URZ ;  /* 0x0000000a061072a5 */ /* 0x002fe2000f8e00ff */
[----:B------:R-:W-:Y:S01]  /*2360*/  UMOV UR4, UR23 ;  /* 0x0000001700047c82 */ /* 0x000fe20008000000 */
[----:B------:R-:W-:Y:S02]  /*2370*/  UIMAD.WIDE.U32 UR18, UR38, UR12, URZ ;  /* 0x0000000c261272a5 */ /* 0x000fe4000f8e00ff */
[----:B------:R-:W-:-:S03]  /*2380*/  UIMAD.WIDE.U32 UR22, UR8, UR10, URZ ;  /* 0x0000000a081672a5 */ /* 0x000fc6000f8e00ff */
[----:B------:R-:W-:Y:S01]  /*2390*/  UMOV UR16, UR17 ;  /* 0x0000001100107c82 */ /* 0x000fe20008000000 */
[----:B------:R-:W-:Y:S02]  /*23a0*/  USHF.R.U32.HI UR4, URZ, UR25, UR4 ;  /* 0x00000019ff047299 */ /* 0x000fe40008011604 */
[----:B------:R-:W-:Y:S01]  /*23b0*/  @UP3 USHF.R.U32.HI UR6, URZ, UR11, UR16 ;  /* 0x0000000bff063299 */ /* 0x000fe20008011610 */
[----:B------:R-:W-:Y:S01]  /*23c0*/  UMOV UR18, UR19 ;  /* 0x0000001300127c82 */ /* 0x000fe20008000000 */
[----:B------:R-:W-:Y:S01]  /*23d0*/  UMOV UR22, UR23 ;  /* 0x0000001700167c82 */ /* 0x000fe20008000000 */
[----:B------:R-:W-:Y:S02]  /*23e0*/  USHF.R.U32.HI UR13, URZ, UR13, UR18 ;  /* 0x0000000dff0d7299 */ /* 0x000fe40008011612 */
[----:B------:R-:W-:Y:S02]  /*23f0*/  USEL UR4, UR37, UR4, !UP0 ;  /* 0x0000000425047287 */ /* 0x000fe4000c000000 */
[----:B------:R-:W-:-:S02]  /*2400*/  @UP3 USHF.R.U32.HI UR8, URZ, UR11, UR22 ;  /* 0x0000000bff083299 */ /* 0x000fc40008011616 */
[----:B------:R-:W-:Y:S02]  /*2410*/  UIMAD UR9, UR42, UR6, URZ ;  /* 0x000000062a0972a4 */ /* 0x000fe4000f8e02ff */
[----:B------:R-:W-:Y:S02]  /*2420*/  USEL UR6, UR38, UR13, !UP2 ;  /* 0x0000000d26067287 */ /* 0x000fe4000d000000 */
[----:B------:R-:W-:Y:S02]  /*2430*/  UIMAD UR12, UR42, UR8, URZ ;  /* 0x000000082a0c72a4 */ /* 0x000fe4000f8e02ff */
[----:B------:R-:W-:Y:S02]  /*2440*/  UISETP.GE.AND UP0, UPT, UR4, UR9, UPT ;  /* 0x000000090400728c */ /* 0x000fe4000bf06270 */
[----:B------:R-:W-:Y:S02]  /*2450*/  UIMAD.WIDE.U32 UR16, UR4, UR10, URZ ;  /* 0x0000000a041072a5 */ /* 0x000fe4000f8e00ff */
[----:B------:R-:W-:-:S02]  /*2460*/  UISETP.GE.OR UP0, UPT, UR6, UR12, UP0 ;  /* 0x0000000c0600728c */ /* 0x000fc40008706670 */
[----:B------:R-:W-:Y:S02]  /*2470*/  UIMAD.WIDE.U32 UR12, UR6, UR10, URZ ;  /* 0x0000000a060c72a5 */ /* 0x000fe4000f8e00ff */
[----:B------:R-:W-:Y:S01]  /*2480*/  UIADD3 UR15, UPT, UPT, -UR4, URZ, URZ ;  /* 0x000000ff040f7290 */ /* 0x000fe2000fffe1ff */
[----:B------:R-:W-:Y:S01]  /*2490*/  UMOV UR10, UR17 ;  /* 0x00000011000a7c82 */ /* 0x000fe20008000000 */
[----:B------:R-:W-:Y:S02]  /*24a0*/  UIADD3 UR12, UPT, UPT, -UR6, URZ, URZ ;  /* 0x000000ff060c7290 */ /* 0x000fe4000fffe1ff */
[----:B------:R-:W-:-:S03]  /*24b0*/  USHF.R.U32.HI UR10, URZ, UR11, UR10 ;  /* 0x0000000bff0a7299 */ /* 0x000fc6000801160a */
[----:B------:R-:W-:Y:S01]  /*24c0*/  @!UP0 UMOV UR9, UR13 ;  /* 0x0000000d00098c82 */ /* 0x000fe20008000000 */
[----:B------:R-:W-:Y:S02]  /*24d0*/  UIMAD UR15, UR14, UR15, UR37 ;  /* 0x0000000f0e0f72a4 */ /* 0x000fe4000f8e0225 */
[----:B------:R-:W-:Y:S02]  /*24e0*/  USEL UR10, UR4, UR10, !UP3 ;  /* 0x0000000a040a7287 */ /* 0x000fe4000d800000 */
[----:B------:R-:W-:Y:S02]  /*24f0*/  @!UP0 USHF.R.U32.HI UR9, URZ, UR11, UR9 ;  /* 0x0000000bff098299 */ /* 0x000fe40008011609 */
[----:B------:R-:W-:Y:S02]  /*2500*/  UIADD3 UR11, UPT, UPT, -UR10, URZ, URZ ;  /* 0x000000ff0a0b7290 */ /* 0x000fe4000fffe1ff */
[----:B------:R-:W-:Y:S02]  /*2510*/  @!UP0 USEL UR9, UR6, UR9, !UP3 ;  /* 0x0000000906098287 */ /* 0x000fe4000d800000 */
[----:B------:R-:W-:-:S02]  /*2520*/  UIMAD UR11, UR42, UR11, UR4 ;  /* 0x0000000b2a0b72a4 */ /* 0x000fc4000f8e0204 */
[----:B------:R-:W-:Y:S02]  /*2530*/  @!UP0 UIADD3 UR10, UPT, UPT, UR10, -UR9, URZ ;  /* 0x800000090a0a8290 */ /* 0x000fe4000fffe0ff */
[----:B------:R-:W-:Y:S02]  /*2540*/  @!UP0 UIMAD UR9, UR11, UR8, UR9 ;  /* 0x000000080b0982a4 */ /* 0x000fe4000f8e0209 */
[----:B------:R-:W-:Y:S02]  /*2550*/  @!UP0 UIMAD UR4, UR42, UR10, UR6 ;  /* 0x0000000a2a0482a4 */ /* 0x000fe4000f8e0206 */
[----:B------:R-:W-:Y:S02]  /*2560*/  UIMAD UR8, UR20, UR12, UR38 ;  /* 0x0000000c140872a4 */ /* 0x000fe4000f8e0226 */
[----:B------:R-:W-:Y:S01]  /*2570*/  UIMAD UR37, UR4, UR14, UR15 ;  /* 0x0000000e042572a4 */ /* 0x000fe2000f8e020f */
[----:B------:R-:W-:Y:S02]  /*2580*/  @!UP0 UMOV UR6, UR9 ;  /* 0x0000000900068c82 */ /* 0x000fe40008000000 */
[----:B------:R-:W-:-:S12]  /*2590*/  UIMAD UR38, UR6, UR20, UR8 ;  /* 0x00000014062672a4 */ /* 0x000fd8000f8e0208 */
.L_x_40:
[----:B------:R-:W3:Y:S02]  /*25a0*/  LDCU UR4, c[0x0][0xb30] ;  /* 0x00016600ff0477ac */ /* 0x000ee40008000800 */
[----:B---3--:R-:W-:-:S09]  /*25b0*/  UISETP.NE.AND UP0, UPT, UR4, 0x1, UPT ;  /* 0x000000010400788c */ /* 0x008fd2000bf05270 */
[----:B------:R-:W-:Y:S05]  /*25c0*/  BRA.U UP0, `(.L_x_41) ;  /* 0x0000000100447547 */ /* 0x000fea000b800000 */
[----:B------:R-:W3:Y:S01]  /*25d0*/  LDCU.128 UR12, c[0x0][0xb10] ;  /* 0x00016200ff0c77ac */ /* 0x000ee20008000c00 */
[----:B------:R-:W4:Y:S01]  /*25e0*/  LDCU UR16, c[0x0][0xb0c] ;  /* 0x00016180ff1077ac */ /* 0x000f220008000800 */
[----:B------:R-:W1:Y:S01]  /*25f0*/  LDCU UR17, c[0x0][0xb20] ;  /* 0x00016400ff1177ac */ /* 0x000e620008000800 */
[----:B---3--:R-:W-:Y:S02]  /*2600*/  UIMAD.WIDE.U32 UR10, UR38, UR12, URZ ;  /* 0x0000000c260a72a5 */ /* 0x008fe4000f8e00ff */
[----:B------:R-:W-:Y:S02]  /*2610*/  UIMAD.WIDE.U32 UR8, UR37, UR15, URZ ;  /* 0x0000000f250872a5 */ /* 0x000fe4000f8e00ff */
[----:B----4-:R-:W-:Y:S02]  /*2620*/  UISETP.NE.AND UP2, UPT, UR16, 0x1, UPT ;  /* 0x000000011000788c */ /* 0x010fe4000bf45270 */
[----:B------:R-:W-:Y:S01]  /*2630*/  UISETP.NE.AND UP0, UPT, UR14, 0x1, UPT ;  /* 0x000000010e00788c */ /* 0x000fe2000bf05270 */
[----:B------:R-:W-:-:S02]  /*2640*/  UMOV UR6, UR11 ;  /* 0x0000000b00067c82 */ /* 0x000fc40008000000 */
[----:B------:R-:W-:Y:S01]  /*2650*/  UMOV UR4, UR9 ;  /* 0x0000000900047c82 */ /* 0x000fe20008000000 */
[----:B------:R-:W-:Y:S02]  /*2660*/  USHF.R.U32.HI UR6, URZ, UR13, UR6 ;  /* 0x0000000dff067299 */ /* 0x000fe40008011606 */
[----:B-1----:R-:W-:Y:S02]  /*2670*/  USHF.R.U32.HI UR4, URZ, UR17, UR4 ;  /* 0x00000011ff047299 */ /* 0x002fe40008011604 */
[----:B------:R-:W-:Y:S02]  /*2680*/  USEL UR6, UR38, UR6, !UP2 ;  /* 0x0000000626067287 */ /* 0x000fe4000d000000 */
[----:B------:R-:W-:-:S04]  /*2690*/  USEL UR4, UR37, UR4, !UP0 ;  /* 0x0000000425047287 */ /* 0x000fc8000c000000 */
[----:B------:R-:W-:Y:S02]  /*26a0*/  UIADD3 UR8, UPT, UPT, UR6, -UR4, URZ ;  /* 0x8000000406087290 */ /* 0x000fe4000fffe0ff */
[----:B------:R-:W-:Y:S02]  /*26b0*/  UIADD3 UR4, UPT, UPT, -UR6, UR4, URZ ;  /* 0x0000000406047290 */ /* 0x000fe4000fffe1ff */
[----:B------:R-:W-:Y:S02]  /*26c0*/  UIMAD UR37, UR8, UR14, UR37 ;  /* 0x0000000e082572a4 */ /* 0x000fe4000f8e0225 */
[----:B------:R-:W-:-:S12]  /*26d0*/  UIMAD UR38, UR4, UR16, UR38 ;  /* 0x00000010042672a4 */ /* 0x000fd8000f8e0226 */
.L_x_41:
[----:B------:R-:W-:Y:S01]  /*26e0*/  VIADD R11, R11, 0x1 ;  /* 0x000000010b0b7836 */ /* 0x000fe20000000000 */
[----:B------:R-:W-:Y:S02]  /*26f0*/  R2UR UR6, R84 ;  /* 0x00000000540672ca */ /* 0x000fe400000e0000 */
[----:B------:R-:W-:Y:S02]  /*2700*/  R2UR UR4, R83 ;  /* 0x00000000530472ca */ /* 0x000fe400000e0000 */
[C---:B------:R-:W-:Y:S02]  /*2710*/  ISETP.NE.AND P0, PT, R11.reuse, 0x2, PT ;  /* 0x000000020b00780c */ /* 0x040fe40003f05270 */
[----:B------:R-:W-:Y:S02]  /*2720*/  PLOP3.LUT P1, PT, PT, PT, PT, 0x80, 0x8 ;  /* 0x000000000008781c */ /* 0x000fe40003f2f070 */
[----:B------:R-:W-:Y:S02]  /*2730*/  SEL R3, RZ, 0x1, P0 ;  /* 0x00000001ff037807 */ /* 0x000fe40000000000 */
[----:B------:R-:W-:-:S02]  /*2740*/  SEL R11, R11, RZ, P0 ;  /* 0x000000ff0b0b7207 */ /* 0x000fc40000000000 */
[----:B------:R-:W-:Y:S01]  /*2750*/  LOP3.LUT R10, R10, R3, RZ, 0x3c, !PT ;  /* 0x000000030a0a7212 */ /* 0x000fe200078e3cff */
[----:B------:R-:W-:Y:S02]  /*2760*/  UIADD3 UR30, UPT, UPT, UR38, UR6, URZ ;  /* 0x00000006261e7290 */ /* 0x000fe4000fffe0ff */
[----:B------:R-:W-:Y:S01]  /*2770*/  UIADD3 UR31, UPT, UPT, UR37, UR4, URZ ;  /* 0x00000004251f7290 */ /* 0x000fe2000fffe0ff */
[----:B------:R-:W-:Y:S11]  /*2780*/  BRA.U UP1, `(.L_x_42) ;  /* 0xfffffff101507547 */ /* 0x000ff6000b83ffff */
[----:B------:R-:W-:Y:S01]  /*2790*/  UIADD3 UR7, UPT, UPT, UR7, 0x20, URZ ;  /* 0x0000002007077890 */ /* 0x000fe2000fffe0ff */
[----:B------:R-:W-:-:S03]  /*27a0*/  SHF.L.U32 R3, R12, 0x1f, RZ ;  /* 0x0000001f0c037819 */ /* 0x000fc600000006ff */
[----:B------:R-:W-:-:S09]  /*27b0*/  ULEA UR4, UR5, UR7, 0x3 ;  /* 0x0000000705047291 */ /* 0x000fd2000f8e18ff */
[----:B------:R-:W3:Y:S02]  /*27c0*/  SYNCS.PHASECHK.TRANS64.TRYWAIT P0, [UR4], R3 ;  /* 0x00000003ff0075a7 */ /* 0x000ee40008001104 */
[----:B---3--:R-:W-:Y:S05]  /*27d0*/  @!P0 BRA `(.L_x_43) ;  /* 0x0000007000208947 */ /* 0x008fea0003800000 */
.L_x_143:
[----:B------:R-:W-:-:S04]  /*27e0*/  UIADD3 UR4, UPT, UPT, UR5, 0x1, URZ ;  /* 0x0000000105047890 */ /* 0x000fc8000fffe0ff */
[----:B------:R-:W-:-:S04]  /*27f0*/  UISETP.NE.AND UP0, UPT, UR4, 0x4, UPT ;  /* 0x000000040400788c */ /* 0x000fc8000bf05270 */
[----:B------:R-:W-:Y:S02]  /*2800*/  USEL UR6, URZ, 0x1, UP0 ;  /* 0x00000001ff067887 */ /* 0x000fe40008000000 */
[----:B------:R-:W-:-:S04]  /*2810*/  USEL UR4, UR4, URZ, UP0 ;  /* 0x000000ff04047287 */ /* 0x000fc80008000000 */
[----:B------:R-:W-:Y:S01]  /*2820*/  ULEA UR5, UR4, UR7, 0x3 ;  /* 0x0000000704057291 */ /* 0x000fe2000f8e18ff */
[----:B------:R-:W-:-:S04]  /*2830*/  LOP3.LUT R2, R12, UR6, RZ, 0x3c, !PT ;  /* 0x000000060c027c12 */ /* 0x000fc8000f8e3cff */
[----:B-1----:R-:W-:-:S04]  /*2840*/  SHF.L.U32 R3, R2, 0x1f, RZ ;  /* 0x0000001f02037819 */ /* 0x002fc800000006ff */
[----:B------:R-:W1:Y:S02]  /*2850*/  SYNCS.PHASECHK.TRANS64.TRYWAIT P0, [UR5], R3 ;  /* 0x00000003ff0075a7 */ /* 0x000e640008001105 */
[----:B-1----:R-:W-:Y:S05]  /*2860*/  @!P0 BRA `(.L_x_44) ;  /* 0x0000007000148947 */ /* 0x002fea0003800000 */
.L_x_145:
        /* <DEDUP_REMOVED lines=9> */
.L_x_147:
[----:B------:R-:W-:-:S04]  /*2900*/  UIADD3 UR4, UPT, UPT, UR4, 0x1, URZ ;  /* 0x0000000104047890 */ /* 0x000fc8000fffe0ff */
[----:B------:R-:W-:-:S04]  /*2910*/  UISETP.NE.AND UP0, UPT, UR4, 0x4, UPT ;  /* 0x000000040400788c */ /* 0x000fc8000bf05270 */
[----:B------:R-:W-:Y:S02]  /*2920*/  USEL UR5, URZ, 0x1, UP0 ;  /* 0x00000001ff057887 */ /* 0x000fe40008000000 */
[----:B------:R-:W-:-:S04]  /*2930*/  USEL UR4, UR4, URZ, UP0 ;  /* 0x000000ff04047287 */ /* 0x000fc80008000000 */
[----:B------:R-:W-:Y:S01]  /*2940*/  ULEA UR4, UR4, UR7, 0x3 ;  /* 0x0000000704047291 */ /* 0x000fe2000f8e18ff */
[----:B-1----:R-:W-:-:S04]  /*2950*/  LOP3.LUT R3, R2, UR5, RZ, 0x3c, !PT ;  /* 0x0000000502037c12 */ /* 0x002fc8000f8e3cff */
[----:B------:R-:W-:Y:S01]  /*2960*/  SHF.L.U32 R3, R3, 0x1f, RZ ;  /* 0x0000001f03037819 */ /* 0x000fe200000006ff */
[----:B------:R-:W-:-:S07]  /*2970*/  IMAD.U32 R0, RZ, RZ, UR4 ;  /* 0x00000004ff007e24 */ /* 0x000fce000f8e00ff */
.L_x_46:
[----:B-1----:R1:W3:Y:S02]  /*2980*/  SYNCS.PHASECHK.TRANS64.TRYWAIT P0, [R0+URZ], R3 ;  /* 0x00000003000075a7 */ /* 0x0022e400080011ff */
[----:B---3--:R-:W-:Y:S05]  /*2990*/  @!P0 NANOSLEEP.SYNCS 0x989680 ;  /* 0x009896800000895d */ /* 0x008fea0003900000 */
[----:B------:R-:W3:Y:S02]  /*29a0*/  @!P0 SYNCS.PHASECHK.TRANS64 P0, [R0+URZ], R3 ;  /* 0x00000003000085a7 */ /* 0x000ee400080010ff */
[----:B--23--:R-:W-:Y:S05]  /*29b0*/  @P0 EXIT ;  /* 0x000000000000094d */ /* 0x00cfea0003800000 */
[----:B------:R-:W-:Y:S05]  /*29c0*/  BRA `(.L_x_46) ;  /* 0xfffffffc00ec7947 */ /* 0x000fea000383ffff */
.L_x_22:
[----:B------:R-:W2:Y:S02]  /*29d0*/  S2UR UR4, SR_CgaCtaId ;  /* 0x00000000000479c3 */ /* 0x000ea40000008800 */
[----:B--2---:R-:W-:-:S04]  /*29e0*/  UISETP.NE.AND UP0, UPT, UR4, URZ, UPT ;  /* 0x000000ff0400728c */ /* 0x004fc8000bf05270 */
[----:B------:R-:W-:-:S09]  /*29f0*/  UISETP.NE.OR UP0, UPT, UR18, 0x1, UP0 ;  /* 0x000000011200788c */ /* 0x000fd20008705670 */
[----:B------:R-:W-:Y:S05]  /*2a00*/  BRA.U UP0, `(.L_x_47) ;  /* 0x00000005004c7547 */ /* 0x000fea000b800000 */
[----:B------:R-:W2:Y:S01]  /*2a10*/  S2UR UR5, SR_CgaCtaId ;  /* 0x00000000000579c3 */ /* 0x000ea20000008800 */
[----:B------:R-:W-:Y:S01]  /*2a20*/  UMOV UR4, 0x400 ;  /* 0x0000040000047882 */ /* 0x000fe20000000000 */
[----:B------:R-:W-:Y:S01]  /*2a30*/  ISETP.GE.U32.AND P2, PT, R0, 0x4, PT ;  /* 0x000000040000780c */ /* 0x000fe20003f46070 */
[----:B------:R-:W-:Y:S01]  /*2a40*/  IMAD.MOV.U32 R12, RZ, RZ, 0x1 ;  /* 0x00000001ff0c7424 */ /* 0x000fe200078e00ff */
[----:B------:R-:W-:Y:S02]  /*2a50*/  CS2R R10, SRZ ;  /* 0x00000000000a7805 */ /* 0x000fe4000001ff00 */
[----:B------:R-:W-:Y:S01]  /*2a60*/  CS2R R8, SRZ ;  /* 0x0000000000087805 */ /* 0x000fe2000001ff00 */
[----:B--2---:R-:W-:-:S03]  /*2a70*/  ULEA UR6, UR5, UR4, 0x18 ;  /* 0x0000000405067291 */ /* 0x004fc6000f8ec0ff */
[----:B------:R-:W-:-:S09]  /*2a80*/  UMOV UR5, URZ ;  /* 0x000000ff00057c82 */ /* 0x000fd20008000000 */
.L_x_51:
[----:B------:R-:W-:Y:S02]  /*2a90*/  LEA R2, R8, UR6, 0x3 ;  /* 0x0000000608027c11 */ /* 0x000fe4000f8e18ff */
[----:B------:R-:W-:-:S03]  /*2aa0*/  SHF.L.U32 R5, R9, 0x1f, RZ ;  /* 0x0000001f09057819 */ /* 0x000fc600000006ff */
[----:B------:R-:W-:Y:S01]  /*2ab0*/  VIADD R4, R2, 0x100 ;  /* 0x0000010002047836 */ /* 0x000fe20000000000 */
[----:B------:R-:W2:Y:S02]  /*2ac0*/  SYNCS.PHASECHK.TRANS64.TRYWAIT P0, [R2+URZ+0xf0], R5 ;  /* 0x0000f005020075a7 */ /* 0x000ea400080011ff */
[----:B--2---:R-:W-:Y:S05]  /*2ad0*/  @!P0 BRA `(.L_x_48) ;  /* 0x0000006c00a88947 */ /* 0x004fea0003800000 */
.L_x_148:
[----:B------:R-:W-:Y:S01]  /*2ae0*/  ULEA UR4, UR5, UR6, 0x3 ;  /* 0x0000000605047291 */ /* 0x000fe2000f8e18ff */
[----:B------:R-:W-:Y:S02]  /*2af0*/  PRMT R4, RZ, 0x654, R4 ;  /* 0x00000654ff047816 */ /* 0x000fe40000000004 */
[----:B--2---:R-:W-:Y:S01]  /*2b00*/  SHF.L.U32 R5, R12, 0x1f, RZ ;  /* 0x0000001f0c057819 */ /* 0x004fe200000006ff */
[----:B------:R-:W-:Y:S01]  /*2b10*/  UIADD3 UR7, UPT, UPT, UR4, 0x90, URZ ;  /* 0x0000009004077890 */ /* 0x000fe2000fffe0ff */
[----:B------:R2:W-:Y:S05]  /*2b20*/  SYNCS.ARRIVE.TRANS64.RED.A1T0 RZ, [R4+URZ], RZ ;  /* 0x000000ff04ff79a7 */ /* 0x0005ea00081004ff */
[----:B------:R-:W-:Y:S01]  /*2b30*/  IMAD.U32 R7, RZ, RZ, UR7 ;  /* 0x00000007ff077e24 */ /* 0x000fe2000f8e00ff */
[----:B------:R-:W3:Y:S04]  /*2b40*/  SYNCS.PHASECHK.TRANS64.TRYWAIT P0, [UR4+0xa0], R5 ;  /* 0x0000a005ff0075a7 */ /* 0x000ee80008001104 */
[----:B------:R-:W-:Y:S01]  /*2b50*/  PRMT R6, R0, 0x654, R7 ;  /* 0x0000065400067816 */ /* 0x000fe20000000007 */
[----:B--2---:R-:W-:Y:S01]  /*2b60*/  @!P2 IMAD.MOV.U32 R4, RZ, RZ, 0x10 ;  /* 0x00000010ff04a424 */ /* 0x004fe200078e00ff */
[----:B---3--:R-:W-:Y:S06]  /*2b70*/  @!P0 BRA `(.L_x_49) ;  /* 0x0000006c00948947 */ /* 0x008fec0003800000 */
.L_x_150:
[----:B------:R-:W-:Y:S01]  /*2b80*/  ULEA UR8, UR5, UR6, 0x4 ;  /* 0x0000000605087291 */ /* 0x000fe2000f8e20ff */
[----:B------:R-:W-:Y:S01]  /*2b90*/  SEL R3, R6, R3, !P2 ;  /* 0x0000000306037207 */ /* 0x000fe20005000000 */
[----:B------:R-:W-:Y:S01]  /*2ba0*/  UIADD3 UR9, UPT, UPT, UR4, 0x90, URZ ;  /* 0x0000009004097890 */ /* 0x000fe2000fffe0ff */
[----:B--2---:R-:W-:Y:S01]  /*2bb0*/  LEA R2, R11, UR6, 0x3 ;  /* 0x000000060b027c11 */ /* 0x004fe2000f8e18ff */
[----:B------:R-:W-:Y:S01]  /*2bc0*/  UIADD3 UR8, UPT, UPT, UR8, 0x120, URZ ;  /* 0x0000012008087890 */ /* 0x000fe2000fffe0ff */
[----:B------:R-:W-:Y:S01]  /*2bd0*/  SHF.L.U32 R5, R10, 0x1f, RZ ;  /* 0x0000001f0a057819 */ /* 0x000fe200000006ff */
[----:B------:R2:W-:Y:S01]  /*2be0*/  @!P2 SYNCS.ARRIVE.TRANS64.RED RZ, [R3+URZ], R4 ;  /* 0x0000000403ffa9a7 */ /* 0x0005e200080004ff */
[----:B------:R-:W-:Y:S01]  /*2bf0*/  UIADD3 UR4, UPT, UPT, UR5, 0x1, URZ ;  /* 0x0000000105047890 */ /* 0x000fe2000fffe0ff */
[----:B------:R-:W-:-:S03]  /*2c00*/  VIADD R8, R8, 0x1 ;  /* 0x0000000108087836 */ /* 0x000fc60000000000 */
[----:B------:R-:W-:Y:S02]  /*2c10*/  UISETP.NE.AND UP0, UPT, UR4, 0x2, UPT ;  /* 0x000000020400788c */ /* 0x000fe4000bf05270 */
[----:B------:R-:W-:Y:S06]  /*2c20*/  UGETNEXTWORKID.BROADCAST [UR8], [UR9] ;  /* 0x00000000080073ca */ /* 0x000fec0008000100 */
[----:B------:R-:W-:Y:S01]  /*2c30*/  USEL UR7, URZ, 0x1, UP0 ;  /* 0x00000001ff077887 */ /* 0x000fe20008000000 */
[----:B------:R-:W-:Y:S01]  /*2c40*/  ISETP.NE.AND P0, PT, R8, 0x2, PT ;  /* 0x000000020800780c */ /* 0x000fe20003f05270 */
[----:B------:R-:W-:Y:S01]  /*2c50*/  USEL UR5, UR4, URZ, UP0 ;  /* 0x000000ff04057287 */ /* 0x000fe20008000000 */
[----:B------:R-:W3:Y:S03]  /*2c60*/  SYNCS.PHASECHK.TRANS64.TRYWAIT P1, [R2+URZ+0x90], R5 ;  /* 0x00009005020075a7 */ /* 0x000ee600080211ff */
[----:B------:R-:W-:Y:S01]  /*2c70*/  LOP3.LUT R12, R12, UR7, RZ, 0x3c, !PT ;  /* 0x000000070c0c7c12 */ /* 0x000fe2000f8e3cff */
[----:B--23--:R-:W-:Y:S07]  /*2c80*/  @!P1 BRA `(.L_x_50) ;  /* 0x0000006c00689947 */ /* 0x00cfee0003800000 */
.L_x_151:
[C---:B------:R-:W-:Y:S01]  /*2c90*/  LEA R4, R11.reuse, UR6, 0x4 ;  /* 0x000000060b047c11 */ /* 0x040fe2000f8e20ff */
[----:B--2---:R-:W-:Y:S01]  /*2ca0*/  VIADD R2, R2, 0xa0 ;  /* 0x000000a002027836 */ /* 0x004fe20000000000 */
[----:B------:R-:W-:Y:S01]  /*2cb0*/  SEL R8, R8, RZ, P0 ;  /* 0x000000ff08087207 */ /* 0x000fe20000000000 */
[----:B------:R-:W-:-:S03]  /*2cc0*/  VIADD R11, R11, 0x1 ;  /* 0x000000010b0b7836 */ /* 0x000fc60000000000 */
[----:B------:R-:W2:Y:S01]  /*2cd0*/  LDS.128 R4, [R4+0x120] ;  /* 0x0001200004047984 */ /* 0x000ea20000000c00 */
[----:B------:R-:W-:Y:S02]  /*2ce0*/  PRMT R2, RZ, 0x654, R2 ;  /* 0x00000654ff027816 */ /* 0x000fe40000000002 */
[C---:B------:R-:W-:Y:S01]  /*2cf0*/  ISETP.NE.AND P1, PT, R11.reuse, 0x2, PT ;  /* 0x000000020b00780c */ /* 0x040fe20003f25270 */
[----:B------:R-:W-:Y:S01]  /*2d00*/  @!PT LDS RZ, [RZ] ;  /* 0x00000000fffff984 */ /* 0x000fe20000000800 */
[----:B------:R-:W-:Y:S01]  /*2d10*/  @!PT LDS RZ, [RZ] ;  /* 0x00000000fffff984 */ /* 0x000fe20000000800 */
[----:B------:R-:W-:Y:S01]  /*2d20*/  @!PT LDS RZ, [RZ] ;  /* 0x00000000fffff984 */ /* 0x000fe20000000800 */
[----:B------:R-:W-:Y:S01]  /*2d30*/  @!PT LDS RZ, [RZ] ;  /* 0x00000000fffff984 */ /* 0x000fe20000000800 */
[----:B------:R3:W-:Y:S06]  /*2d40*/  MEMBAR.ALL.CTA ;  /* 0x0000000000007992 */ /* 0x0007ec0000008000 */
[----:B---3--:R-:W3:Y:S01]  /*2d50*/  FENCE.VIEW.ASYNC.S ;  /* 0x00000000000073c6 */ /* 0x008ee20000000000 */
[----:B------:R-:W-:Y:S01]  /*2d60*/  SEL R11, R11, RZ, P1 ;  /* 0x000000ff0b0b7207 */ /* 0x000fe20000800000 */
[----:B---3--:R3:W-:Y:S01]  /*2d70*/  SYNCS.ARRIVE.TRANS64.RED.A1T0 RZ, [R2+URZ], RZ ;  /* 0x000000ff02ff79a7 */ /* 0x0087e200081004ff */
[----:B--2---:R-:W-:-:S02]  /*2d80*/  LOP3.LUT P3, RZ, R6, 0x1, RZ, 0xc0, !PT ;  /* 0x0000000106ff7812 */ /* 0x004fc4000786c0ff */
[----:B------:R-:W-:-:S04]  /*2d90*/  SEL R5, RZ, 0x1, P1 ;  /* 0x00000001ff057807 */ /* 0x000fc80000800000 */
[----:B------:R-:W-:Y:S02]  /*2da0*/  LOP3.LUT R10, R10, R5, RZ, 0x3c, !PT ;  /* 0x000000050a0a7212 */ /* 0x000fe400078e3cff */
[----:B---3--:R-:W-:-:S04]  /*2db0*/  SEL R2, RZ, 0x1, P0 ;  /* 0x00000001ff027807 */ /* 0x008fc80000000000 */
[----:B------:R-:W-:Y:S01]  /*2dc0*/  LOP3.LUT R9, R9, R2, RZ, 0x3c, !PT ;  /* 0x0000000209097212 */ /* 0x000fe200078e3cff */
[----:B------:R-:W-:Y:S06]  /*2dd0*/  @P3 BRA `(.L_x_51) ;  /* 0xfffffffc002c3947 */ /* 0x000fec000383ffff */
[----:B------:R-:W-:Y:S01]  /*2de0*/  ULEA UR4, UR5, UR6, 0x3 ;  /* 0x0000000605047291 */ /* 0x000fe2000f8e18ff */
[----:B------:R-:W-:-:S08]  /*2df0*/  SHF.L.U32 R3, R12, 0x1f, RZ ;  /* 0x0000001f0c037819 */ /* 0x000fd000000006ff */
[----:B------:R-:W2:Y:S02]  /*2e00*/  SYNCS.PHASECHK.TRANS64 P0, [UR4+0xa0], R3 ;  /* 0x0000a003ff0075a7 */ /* 0x000ea40008001004 */
[----:B--2---:R-:W-:Y:S05]  /*2e10*/  @P0 BRA `(.L_x_52) ;  /* 0x0000000000080947 */ /* 0x004fea0003800000 */
[----:B------:R-:W2:Y:S02]  /*2e20*/  SYNCS.PHASECHK.TRANS64.TRYWAIT P0, [UR4+0xa0], R3 ;  /* 0x0000a003ff0075a7 */ /* 0x000ea40008001104 */
[----:B--2---:R-:W-:Y:S05]  /*2e30*/  @!P0 BRA `(.L_x_53) ;  /* 0x0000006c00108947 */ /* 0x004fea0003800000 */
.L_x_52:
[----:B------:R-:W-:-:S04]  /*2e40*/  UIADD3 UR7, UPT, UPT, UR5, 0x1, URZ ;  /* 0x0000000105077890 */ /* 0x000fc8000fffe0ff */
[----:B------:R-:W-:-:S04]  /*2e50*/  UISETP.NE.AND UP0, UPT, UR7, 0x2, UPT ;  /* 0x000000020700788c */ /* 0x000fc8000bf05270 */
[----:B------:R-:W-:Y:S02]  /*2e60*/  USEL UR8, URZ, 0x1, UP0 ;  /* 0x00000001ff087887 */ /* 0x000fe40008000000 */
[----:B------:R-:W-:-:S04]  /*2e70*/  USEL UR7, UR7, URZ, UP0 ;  /* 0x000000ff07077287 */ /* 0x000fc80008000000 */
[----:B------:R-:W-:Y:S01]  /*2e80*/  ULEA UR7, UR7, UR6, 0x3 ;  /* 0x0000000607077291 */ /* 0x000fe2000f8e18ff */
[----:B--2---:R-:W-:-:S04]  /*2e90*/  LOP3.LUT R3, R12, UR8, RZ, 0x3c, !PT ;  /* 0x000000080c037c12 */ /* 0x004fc8000f8e3cff */
[----:B------:R-:W-:-:S04]  /*2ea0*/  SHF.L.U32 R0, R3, 0x1f, RZ ;  /* 0x0000001f03007819 */ /* 0x000fc800000006ff */
[----:B------:R-:W2:Y:S02]  /*2eb0*/  SYNCS.PHASECHK.TRANS64 P0, [UR7+0xa0], R0 ;  /* 0x0000a000ff0075a7 */ /* 0x000ea40008001007 */
[----:B-12---:R-:W-:Y:S05]  /*2ec0*/  @P0 EXIT ;  /* 0x000000000000094d */ /* 0x006fea0003800000 */
[----:B------:R-:W-:Y:S02]  /*2ed0*/  SHF.L.U32 R3, R3, 0x1f, RZ ;  /* 0x0000001f03037819 */ /* 0x000fe400000006ff */
[----:B------:R-:W-:-:S07]  /*2ee0*/  MOV R0, UR7 ;  /* 0x0000000700007c02 */ /* 0x000fce0008000f00 */
.L_x_54:
[----:B-1----:R1:W2:Y:S02]  /*2ef0*/  SYNCS.PHASECHK.TRANS64.TRYWAIT P0, [R0+URZ+0xa0], R3 ;  /* 0x0000a003000075a7 */ /* 0x0022a400080011ff */
[----:B--2---:R-:W-:Y:S05]  /*2f00*/  @!P0 NANOSLEEP.SYNCS 0x989680 ;  /* 0x009896800000895d */ /* 0x004fea0003900000 */
[----:B------:R-:W2:Y:S02]  /*2f10*/  @!P0 SYNCS.PHASECHK.TRANS64 P0, [R0+URZ+0xa0], R3 ;  /* 0x0000a003000085a7 */ /* 0x000ea400080010ff */
[----:B--2---:R-:W-:Y:S05]  /*2f20*/  @P0 EXIT ;  /* 0x000000000000094d */ /* 0x004fea0003800000 */
[----:B------:R-:W-:Y:S05]  /*2f30*/  BRA `(.L_x_54) ;  /* 0xfffffffc00ec7947 */ /* 0x000fea000383ffff */
.L_x_47:
[----:B------:R-:W-:Y:S05]  /*2f40*/  BRA.U UP4, `(.L_x_55) ;  /* 0x0000000d04d87547 */ /* 0x000fea000b800000 */
[----:B------:R-:W2:Y:S01]  /*2f50*/  S2UR UR7, SR_CgaCtaId ;  /* 0x00000000000779c3 */ /* 0x000ea20000008800 */
[----:B------:R-:W-:Y:S01]  /*2f60*/  UMOV UR4, 0x40 ;  /* 0x0000004000047882 */ /* 0x000fe20000000000 */
[----:B------:R-:W-:Y:S01]  /*2f70*/  NOP ;  /* 0x0000000000007918 */ /* 0x000fe20000000000 */
[----:B------:R-:W-:Y:S01]  /*2f80*/  UMOV UR6, 0x400 ;  /* 0x0000040000067882 */ /* 0x000fe20000000000 */
[----:B--2---:R-:W-:Y:S02]  /*2f90*/  ULEA UR5, UR7, UR4, 0x18 ;  /* 0x0000000407057291 */ /* 0x004fe4000f8ec0ff */
[----:B------:R-:W-:-:S07]  /*2fa0*/  ULEA UR6, UR7, UR6, 0x18 ;  /* 0x0000000607067291 */ /* 0x000fce000f8ec0ff */
[----:B------:R-:W2:Y:S02]  /*2fb0*/  LDS.U8 R0, [UR5+0x1c] ;  /* 0x00001c05ff007984 */ /* 0x000ea40008000000 */
[----:B--2---:R-:W-:-:S13]  /*2fc0*/  ISETP.NE.AND P0, PT, R0, RZ, PT ;  /* 0x000000ff0000720c */ /* 0x004fda0003f05270 */
[----:B------:R-:W-:Y:S05]  /*2fd0*/  @P0 BRA `(.L_x_56) ;  /* 0x0000000000580947 */ /* 0x000fea0003800000 */
[----:B------:R-:W-:-:S13]  /*2fe0*/  ELECT P0, URZ, PT ;  /* 0x0000000000ff782f */ /* 0x000fda0003800000 */
[----:B------:R-:W-:Y:S05]  /*2ff0*/  @!P0 BRA `(.L_x_57) ;  /* 0x0000000000608947 */ /* 0x000fea0003800000 */
[----:B------:R-:W-:Y:S01]  /*3000*/  UMOV UR4, 0x10 ;  /* 0x0000001000047882 */ /* 0x000fe20000000000 */
[----:B------:R-:W-:Y:S01]  /*3010*/  HFMA2 R0, -RZ, RZ, 0, 5.9604644775390625e-08 ;  /* 0x00000001ff007431 */ /* 0x000fe200000001ff */
[----:B------:R-:W-:-:S03]  /*3020*/  MOV R3, 0xffff ;  /* 0x0000ffff00037802 */ /* 0x000fc60000000f00 */
[----:B------:R-:W-:Y:S04]  /*3030*/  DEPBAR.LE SB2, 0x36 ;  /* 0x0000ad800000791a */ /* 0x000fe80000000000 */
[----:B------:R-:W2:Y:S02]  /*3040*/  UTCATOMSWS.FIND_AND_SET.ALIGN UP0, UR4, UR4 ;  /* 0x00000004000475e3 */ /* 0x000ea40008000800 */
[----:B--2---:R-:W-:Y:S01]  /*3050*/  MOV R4, UR4 ;  /* 0x0000000400047c02 */ /* 0x004fe20008000f00 */
[----:B------:R-:W-:Y:S06]  /*3060*/  BRA.U UP0, `(.L_x_58) ;  /* 0x0000000100187547 */ /* 0x000fec000b800000 */
.L_x_59:
[----:B------:R-:W-:Y:S05]  /*3070*/  NANOSLEEP 0x64 ;  /* 0x000000640000795d */ /* 0x000fea0003800000 */
[----:B------:R-:W-:-:S05]  /*3080*/  UMOV UR4, 0x10 ;  /* 0x0000001000047882 */ /* 0x000fca0000000000 */
[----:B------:R-:W-:Y:S04]  /*3090*/  DEPBAR.LE SB2, 0x36 ;  /* 0x0000ad800000791a */ /* 0x000fe80000000000 */
[----:B------:R-:W2:Y:S02]  /*30a0*/  UTCATOMSWS.FIND_AND_SET.ALIGN UP0, UR4, UR4 ;  /* 0x00000004000475e3 */ /* 0x000ea40008000800 */
[----:B--2---:R-:W-:Y:S01]  /*30b0*/  MOV R4, UR4 ;  /* 0x0000000400047c02 */ /* 0x004fe20008000f00 */
[----:B------:R-:W-:Y:S05]  /*30c0*/  BRA.U !UP0, `(.L_x_59) ;  /* 0xfffffffd08e87547 */ /* 0x000fea000b83ffff */
.L_x_58:
[-C--:B------:R-:W-:Y:S02]  /*30d0*/  SHF.L.U32 R3, R3, R4.reuse, RZ ;  /* 0x0000000403037219 */ /* 0x080fe400000006ff */
[----:B------:R-:W-:Y:S01]  /*30e0*/  SHF.L.U32 R0, R0, R4, RZ ;  /* 0x0000000400007219 */ /* 0x000fe200000006ff */
[----:B------:R-:W-:Y:S02]  /*30f0*/  IMAD.SHL.U32 R4, R4, 0x20, RZ ;  /* 0x0000002004047824 */ /* 0x000fe400078e00ff */
[----:B------:R2:W-:Y:S04]  /*3100*/  ATOMS.OR RZ, [UR5+0x14], R3 ;  /* 0x00001403ffff798c */ /* 0x0005e8000b000005 */
[----:B------:R2:W-:Y:S04]  /*3110*/  ATOMS.OR RZ, [UR5+0x18], R0 ;  /* 0x00001800ffff798c */ /* 0x0005e8000b000005 */
[----:B------:R2:W-:Y:S01]  /*3120*/  STS [UR6+0x140], R4 ;  /* 0x00014004ff007988 */ /* 0x0005e20008000806 */
[----:B------:R-:W-:Y:S05]  /*3130*/  BRA `(.L_x_57) ;  /* 0x0000000000107947 */ /* 0x000fea0003800000 */
.L_x_56:
[----:B------:R-:W-:Y:S02]  /*3140*/  MOV R0, 0xffffffff ;  /* 0xffffffff00007802 */ /* 0x000fe40000000f00 */
[----:B------:R-:W-:-:S03]  /*3150*/  MOV R4, 0x3180 ;  /* 0x0000318000047802 */ /* 0x000fc60000000f00 */
[----:B------:R2:W-:Y:S04]  /*3160*/  STS [UR6+0x140], R0 ;  /* 0x00014000ff007988 */ /* 0x0005e80008000806 */
[----:B-12--5:R-:W-:Y:S05]  /*3170*/  CALL.REL.NOINC `($__internal_1_$__cuda_sm10x_tcgen05_guardrail_trap_phase_invalid_during_alloc) ;  /* 0x0000007000587944 */ /* 0x026fea0003c00000 */
.L_x_57:
[----:B------:R-:W-:Y:S05]  /*3180*/  WARPSYNC.ALL ;  /* 0x0000000000007948 */ /* 0x000fea0003800000 */
[----:B------:R-:W3:Y:S01]  /*3190*/  S2UR UR4, SR_CgaCtaId ;  /* 0x00000000000479c3 */ /* 0x000ee20000008800 */
[----:B------:R-:W-:Y:S01]  /*31a0*/  UMOV UR26, 0x400 ;  /* 0x00000400001a7882 */ /* 0x000fe20000000000 */
[----:B------:R-:W-:-:S06]  /*31b0*/  NOP ;  /* 0x0000000000007918 */ /* 0x000fcc0000000000 */
[----:B------:R-:W-:Y:S06]  /*31c0*/  BAR.ARV 0x6, 0xa0 ;  /* 0x0182800000007b1d */ /* 0x000fec0000002000 */
[----:B------:R-:W4:Y:S01]  /*31d0*/  LDCU UR5, c[0x0][0x38c] ;  /* 0x00007180ff0577ac */ /* 0x000f220008000800 */
[----:B------:R-:W-:Y:S01]  /*31e0*/  LOP3.LUT R2, R2, 0xffff, RZ, 0xc0, !PT ;  /* 0x0000ffff02027812 */ /* 0x000fe200078ec0ff */
[----:B------:R-:W-:Y:S01]  /*31f0*/  IMAD.MOV.U32 R11, RZ, RZ, 0x1 ;  /* 0x00000001ff0b7424 */ /* 0x000fe200078e00ff */
[----:B------:R-:W-:Y:S01]  /*3200*/  CS2R R8, SRZ ;  /* 0x0000000000087805 */ /* 0x000fe2000001ff00 */
[----:B------:R-:W1:Y:S01]  /*3210*/  LDCU UR7, c[0x0][0x38c] ;  /* 0x00007180ff0777ac */ /* 0x000e620008000800 */
[----:B------:R-:W-:Y:S01]  /*3220*/  R2UR UR27, R2 ;  /* 0x00000000021b72ca */ /* 0x000fe200000e0000 */
[----:B------:R-:W-:Y:S01]  /*3230*/  IMAD.MOV.U32 R10, RZ, RZ, RZ ;  /* 0x000000ffff0a7224 */ /* 0x000fe200078e00ff */
[----:B------:R-:W-:Y:S01]  /*3240*/  UMOV UR30, URZ ;  /* 0x000000ff001e7c82 */ /* 0x000fe20008000000 */
[----:B------:R-:W-:Y:S01]  /*3250*/  UMOV UR24, URZ ;  /* 0x000000ff00187c82 */ /* 0x000fe20008000000 */
[----:B---3--:R-:W-:Y:S01]  /*3260*/  ULEA UR26, UR4, UR26, 0x18 ;  /* 0x0000001a041a7291 */ /* 0x008fe2000f8ec0ff */
[----:B------:R-:W-:Y:S01]  /*3270*/  UMOV UR38, 0x0 ;  /* 0x0000000000267882 */ /* 0x000fe20000000000 */
[----:B------:R-:W-:-:S02]  /*3280*/  UMOV UR39, 0x4400010 ;  /* 0x0440001000277882 */ /* 0x000fc40000000000 */
[----:B------:R-:W-:Y:S02]  /*3290*/  UIADD3 UR4, UPT, UPT, UR26, 0x8800, URZ ;  /* 0x000088001a047890 */ /* 0x000fe4000fffe0ff */
[----:B------:R-:W-:Y:S02]  /*32a0*/  UIADD3 UR6, UPT, UPT, UR26, 0x10800, URZ ;  /* 0x000108001a067890 */ /* 0x000fe4000fffe0ff */
[----:B----4-:R-:W-:Y:S01]  /*32b0*/  UIADD3 UR5, UPT, UPT, UR5, 0x3f, URZ ;  /* 0x0000003f05057890 */ /* 0x010fe2000fffe0ff */
[----:B--2---:R-:W2:Y:S01]  /*32c0*/  LDS R0, [UR26+0x140] ;  /* 0x0001401aff007984 */ /* 0x004ea20008000800 */
[----:B-1----:R-:W-:Y:S01]  /*32d0*/  UMOV UR36, 0x0 ;  /* 0x0000000000247882 */ /* 0x002fe20000000000 */
[----:B------:R-:W-:Y:S01]  /*32e0*/  UMOV UR37, 0x4400010 ;  /* 0x0440001000257882 */ /* 0x000fe20000000000 */
[----:B------:R-:W-:Y:S02]  /*32f0*/  USHF.R.S32.HI UR40, URZ, 0x1f, UR5 ;  /* 0x0000001fff287899 */ /* 0x000fe40008011405 */
[----:B------:R-:W-:-:S02]  /*3300*/  UISETP.GE.AND UP4, UPT, UR7, 0x1, UPT ;  /* 0x000000010700788c */ /* 0x000fc4000bf86270 */
[----:B------:R-:W-:Y:S02]  /*3310*/  ULEA.HI UR40, UR40, UR5, URZ, 0x6 ;  /* 0x0000000528287291 */ /* 0x000fe4000f8f30ff */
[----:B------:R-:W-:Y:S02]  /*3320*/  USHF.R.U32.HI UR5, URZ, 0x4, UR4 ;  /* 0x00000004ff057899 */ /* 0x000fe40008011604 */
[----:B------:R-:W-:Y:S02]  /*3330*/  USHF.R.S32.HI UR40, URZ, 0x6, UR40 ;  /* 0x00000006ff287899 */ /* 0x000fe40008011428 */
[----:B------:R-:W-:Y:S02]  /*3340*/  USHF.R.U32.HI UR4, URZ, 0x4, UR6 ;  /* 0x00000004ff047899 */ /* 0x000fe40008011606 */
[----:B------:R-:W-:Y:S02]  /*3350*/  UISETP.LT.AND UP0, UPT, UR40, 0x1, UPT ;  /* 0x000000012800788c */ /* 0x000fe4000bf01270 */
[----:B------:R-:W-:-:S02]  /*3360*/  ULOP3.LUT UR5, UR5, 0x3fff, URZ, 0xc0, !UPT ;  /* 0x00003fff05057892 */ /* 0x000fc4000f8ec0ff */
[----:B------:R-:W-:Y:S02]  /*3370*/  ULOP3.LUT UR4, UR4, 0x3fff, URZ, 0xc0, !UPT ;  /* 0x00003fff04047892 */ /* 0x000fe4000f8ec0ff */
[----:B------:R-:W-:Y:S02]  /*3380*/  USEL UR41, UR40, 0x1, !UP0 ;  /* 0x0000000128297887 */ /* 0x000fe4000c000000 */
[----:B------:R-:W-:Y:S02]  /*3390*/  ULOP3.LUT UR28, UR5, 0x10000, URZ, 0xfc, !UPT ;  /* 0x00010000051c7892 */ /* 0x000fe4000f8efcff */
[----:B------:R-:W-:Y:S02]  /*33a0*/  ULOP3.LUT UR29, UR4, 0x10000, URZ, 0xfc, !UPT ;  /* 0x00010000041d7892 */ /* 0x000fe4000f8efcff */
[----:B------:R-:W-:Y:S01]  /*33b0*/  UIADD3 UR41, UPT, UPT, -UR41, URZ, URZ ;  /* 0x000000ff29297290 */ /* 0x000fe2000fffe1ff */
[----:B------:R-:W-:Y:S01]  /*33c0*/  UMOV UR34, 0x0 ;  /* 0x0000000000227882 */ /* 0x000fe20000000000 */
[----:B------:R-:W-:Y:S01]  /*33d0*/  UMOV UR35, 0x4400010 ;  /* 0x0440001000237882 */ /* 0x000fe20000000000 */
[----:B------:R-:W-:Y:S01]  /*33e0*/  UMOV UR32, 0x0 ;  /* 0x0000000000207882 */ /* 0x000fe20000000000 */
[----:B------:R-:W-:Y:S01]  /*33f0*/  UMOV UR33, 0x4400010 ;  /* 0x0440001000217882 */ /* 0x000fe20000000000 */
[----:B--2---:R-:W-:-:S15]  /*3400*/  R2UR UR42, R0 ;  /* 0x00000000002a72ca */ /* 0x004fde00000e0000 */
.L_x_66:
[----:B------:R-:W-:Y:S02]  /*3410*/  LEA R0, R10, UR26, 0x3 ;  /* 0x0000001a0a007c11 */ /* 0x000fe4000f8e18ff */
[----:B------:R-:W-:Y:S02]  /*3420*/  SHF.L.U32 R5, R9, 0x1f, RZ ;  /* 0x0000001f09057819 */ /* 0x000fe400000006ff */
[----:B------:R-:W-:Y:S01]  /*3430*/  PLOP3.LUT P0, PT, PT, PT, UP4, 0x80, 0x8 ;  /* 0x000000000008781c */ /* 0x000fe20003f0f048 */
[----:B------:R-:W-:Y:S01]  /*3440*/  VIADD R3, R0, 0xa0 ;  /* 0x000000a000037836 */ /* 0x000fe20000000000 */
[----:B-1----:R-:W1:Y:S02]  /*3450*/  SYNCS.PHASECHK.TRANS64.TRYWAIT P1, [R0+URZ+0x90], R5 ;  /* 0x00009005000075a7 */ /* 0x002e6400080211ff */
[----:B-1-3--:R-:W-:Y:S09]  /*3460*/  @!P1 BRA `(.L_x_60) ;  /* 0x00000064009c9947 */ /* 0x00aff20003800000 */
.L_x_153:
[----:B------:R-:W-:Y:S01]  /*3470*/  LEA R4, R10, UR26, 0x4 ;  /* 0x0000001a0a047c11 */ /* 0x000fe2000f8e20ff */
[----:B------:R-:W-:Y:S01]  /*3480*/  @UP4 ULEA UR4, UR24, UR26, 0x3 ;  /* 0x0000001a18044291 */ /* 0x000fe2000f8e18ff */
[----:B------:R-:W-:Y:S01]  /*3490*/  PLOP3.LUT P2, PT, PT, PT, PT, 0x80, 0x8 ;  /* 0x000000000008781c */ /* 0x000fe20003f4f070 */
[----:B------:R-:W-:Y:S01]  /*34a0*/  ULEA UR31, UR30, UR26, 0x3 ;  /* 0x0000001a1e1f7291 */ /* 0x000fe2000f8e18ff */
[----:B------:R-:W-:Y:S02]  /*34b0*/  PRMT R3, RZ, 0x654, R3 ;  /* 0x00000654ff037816 */ /* 0x000fe40000000003 */
[----:B-1----:R-:W1:Y:S01]  /*34c0*/  LDS.128 R4, [R4+0x120] ;  /* 0x0001200004047984 */ /* 0x002e620000000c00 */
[----:B------:R-:W-:Y:S02]  /*34d0*/  @P0 SHF.L.U32 R2, R8, 0x1f, RZ ;  /* 0x0000001f08020819 */ /* 0x000fe400000006ff */
[----:B------:R-:W-:Y:S01]  /*34e0*/  SHF.L.U32 R0, R11, 0x1f, RZ ;  /* 0x0000001f0b007819 */ /* 0x000fe200000006ff */
[----:B------:R-:W-:Y:S01]  /*34f0*/  @!PT LDS RZ, [RZ] ;  /* 0x00000000fffff984 */ /* 0x000fe20000000800 */
[----:B------:R-:W-:Y:S01]  /*3500*/  @!PT LDS RZ, [RZ] ;  /* 0x00000000fffff984 */ /* 0x000fe20000000800 */
[----:B------:R-:W-:Y:S01]  /*3510*/  @!PT LDS RZ, [RZ] ;  /* 0x00000000fffff984 */ /* 0x000fe20000000800 */
[----:B------:R-:W-:Y:S01]  /*3520*/  @!PT LDS RZ, [RZ] ;  /* 0x00000000fffff984 */ /* 0x000fe20000000800 */
[----:B------:R2:W-:Y:S06]  /*3530*/  MEMBAR.ALL.CTA ;  /* 0x0000000000007992 */ /* 0x0005ec0000008000 */
[----:B--2---:R-:W2:Y:S02]  /*3540*/  FENCE.VIEW.ASYNC.S ;  /* 0x00000000000073c6 */ /* 0x004ea40000000000 */
[----:B--2---:R2:W-:Y:S01]  /*3550*/  SYNCS.ARRIVE.TRANS64.RED.A1T0 RZ, [R3+URZ], RZ ;  /* 0x000000ff03ff79a7 */ /* 0x0045e200081004ff */
[----:B------:R2:W3:Y:S01]  /*3560*/  @P0 SYNCS.PHASECHK.TRANS64.TRYWAIT P2, [UR4], R2 ;  /* 0x00000002ff0005a7 */ /* 0x0004e20008041104 */
[----:B------:R-:W-:Y:S01]  /*3570*/  ULEA.HI UR4, UR30, UR30, URZ, 0x1 ;  /* 0x0000001e1e047291 */ /* 0x000fe2000f8f08ff */
[----:B-1----:R-:W-:-:S03]  /*3580*/  LOP3.LUT P1, RZ, R6, 0x1, RZ, 0xc0, !PT ;  /* 0x0000000106ff7812 */ /* 0x002fc6000782c0ff */
[----:B------:R-:W-:Y:S02]  /*3590*/  USHF.L.U32 UR11, UR4, 0x7, URZ ;  /* 0x00000007040b7899 */ /* 0x000fe400080006ff */
[----:B------:R-:W-:Y:S02]  /*35a0*/  ULOP3.LUT UR4, UR4, 0xffe, URZ, 0xc0, !UPT ;  /* 0x00000ffe04047892 */ /* 0x000fe4000f8ec0ff */
[----:B------:R-:W-:Y:S02]  /*35b0*/  ULOP3.LUT UR11, UR11, 0xffffff00, URZ, 0xc0, !UPT ;  /* 0xffffff000b0b7892 */ /* 0x000fe4000f8ec0ff */
[----:B------:R-:W-:Y:S02]  /*35c0*/  UIADD3 UR4, UPT, UPT, -UR4, UR30, URZ ;  /* 0x0000001e04047290 */ /* 0x000fe4000fffe1ff */
[----:B------:R-:W-:Y:S01]  /*35d0*/  UIADD3 UR11, UPT, UPT, UR42, UR11, URZ ;  /* 0x0000000b2a0b7290 */ /* 0x000fe2000fffe0ff */
[----:B------:R-:W1:Y:S03]  /*35e0*/  SYNCS.PHASECHK.TRANS64.TRYWAIT P0, [UR31+0xd0], R0 ;  /* 0x0000d000ff0075a7 */ /* 0x000e66000800111f */
[----:B------:R-:W-:Y:S01]  /*35f0*/  ULEA UR11, UR4, UR11, 0x14 ;  /* 0x0000000b040b7291 */ /* 0x000fe2000f8ea0ff */
[----:B-123--:R-:W-:Y:S11]  /*3600*/  @!P0 BRA `(.L_x_61) ;  /* 0x0000006400488947 */ /* 0x00eff60003800000 */
.L_x_155:
[----:B------:R-:W-:Y:S01]  /*3610*/  IADD3 R10, PT, PT, R10, 0x1, RZ ;  /* 0x000000010a0a7810 */ /* 0x000fe20007ffe0ff */
[----:B------:R-:W-:Y:S06]  /*3620*/  BRA.U !UP4, `(.L_x_62) ;  /* 0x000000010cc07547 */ /* 0x000fec000b800000 */
[----:B------:R-:W-:Y:S01]  /*3630*/  UPLOP3.LUT UP2, UPT, UPT, UPT, UPT, 0x40, 0x4 ;  /* 0x000000000004789c */ /* 0x000fe20003f4e870 */
[----:B------:R-:W-:Y:S01]  /*3640*/  UMOV UR23, UR41 ;  /* 0x0000002900177c82 */ /* 0x000fe20008000000 */
[----:B------:R-:W-:Y:S01]  /*3650*/  UMOV UR22, UR40 ;  /* 0x0000002800167c82 */ /* 0x000fe20008000000 */
[----:B------:R-:W-:-:S08]  /*3660*/  UMOV UR10, UR24 ;  /* 0x00000018000a7c82 */ /* 0x000fd00008000000 */
.L_x_65:
[----:B------:R-:W-:Y:S02]  /*3670*/  UIADD3 UR23, UPT, UPT, UR23, 0x1, URZ ;  /* 0x0000000117177890 */ /* 0x000fe4000fffe0ff */
[----:B--2---:R-:W-:Y:S02]  /*3680*/  ULEA UR5, UR10, UR26, 0x3 ;  /* 0x0000001a0a057291 */ /* 0x004fe4000f8e18ff */
[----:B------:R-:W-:Y:S01]  /*3690*/  UISETP.NE.AND UP3, UPT, UR23, URZ, UPT ;  /* 0x000000ff1700728c */ /* 0x000fe2000bf65270 */
[----:B---3--:R-:W-:Y:S10]  /*36a0*/  @P2 BRA `(.L_x_63) ;  /* 0x00000000000c2947 */ /* 0x008ff40003800000 */
[----:B-1----:R-:W-:Y:S04]  /*36b0*/  SHF.L.U32 R3, R8, 0x1f, RZ ;  /* 0x0000001f08037819 */ /* 0x002fe800000006ff */
[----:B------:R-:W1:Y:S02]  /*36c0*/  SYNCS.PHASECHK.TRANS64.TRYWAIT P0, [UR5], R3 ;  /* 0x00000003ff0075a7 */ /* 0x000e640008001105 */
[----:B-1----:R-:W-:Y:S05]  /*36d0*/  @!P0 BRA `(.L_x_64) ;  /* 0x00000064002c8947 */ /* 0x002fea0003800000 */
.L_x_63:
[----:B------:R-:W-:Y:S01]  /*36e0*/  UISETP.NE.AND UP0, UPT, UR22, 0x1, UPT ;  /* 0x000000011600788c */ /* 0x000fe2000bf05270 */
[----:B------:R-:W-:Y:S01]  /*36f0*/  PLOP3.LUT P2, PT, PT, PT, PT, 0x80, 0x8 ;  /* 0x000000000008781c */ /* 0x000fe20003f4f070 */
[----:B------:R-:W-:Y:S02]  /*3700*/  UIADD3 UR4, UPT, UPT, UR10, 0x1, URZ ;  /* 0x000000010a047890 */ /* 0x000fe4000fffe0ff */
[----:B------:R-:W-:Y:S02]  /*3710*/  UIADD3 UR25, UPT, UPT, UR5, 0x20, URZ ;  /* 0x0000002005197890 */ /* 0x000fe4000fffe0ff */
[----:B------:R-:W-:Y:S01]  /*3720*/  UISETP.NE.AND UP1, UPT, UR4, 0x4, UPT ;  /* 0x000000040400788c */ /* 0x000fe2000bf25270 */
[----:B------:R-:W-:Y:S01]  /*3730*/  PLOP3.LUT P0, PT, PT, PT, UP0, 0x80, 0x8 ;  /* 0x000000000008781c */ /* 0x000fe20003f0f008 */
[----:B------:R-:W-:Y:S02]  /*3740*/  UIADD3 UR22, UPT, UPT, UR22, -0x1, URZ ;  /* 0xffffffff16167890 */ /* 0x000fe4000fffe0ff */
[----:B------:R-:W-:Y:S02]  /*3750*/  USEL UR6, URZ, 0x1, UP1 ;  /* 0x00000001ff067887 */ /* 0x000fe40008800000 */
[----:B------:R-:W-:Y:S01]  /*3760*/  USEL UR24, UR4, URZ, UP1 ;  /* 0x000000ff04187287 */ /* 0x000fe20008800000 */
[----:B------:R-:W-:Y:S01]  /*3770*/  UMOV UR7, 0x40004040 ;  /* 0x4000404000077882 */ /* 0x000fe20000000000 */
[----:B------:R-:W-:Y:S02]  /*3780*/  UMOV UR5, 0x40004040 ;  /* 0x4000404000057882 */ /* 0x000fe40000000000 */
[----:B------:R-:W-:Y:S01]  /*3790*/  @UP0 ULEA UR4, UR24, UR26, 0x3 ;  /* 0x0000001a18040291 */ /* 0x000fe2000f8e18ff */
[----:B------:R-:W-:Y:S01]  /*37a0*/  LOP3.LUT R8, R8, UR6, RZ, 0x3c, !PT ;  /* 0x0000000608087c12 */ /* 0x000fe2000f8e3cff */
[----:B------:R-:W-:Y:S01]  /*37b0*/  ULEA UR6, UR10, UR29, 0xb ;  /* 0x0000001d0a067291 */ /* 0x000fe2000f8e58ff */
[----:B------:R-:W-:Y:S02]  /*37c0*/  UMOV UR21, 0x40004040 ;  /* 0x4000404000157882 */ /* 0x000fe40000000000 */
[----:B-1----:R-:W-:Y:S01]  /*37d0*/  @P0 SHF.L.U32 R0, R8, 0x1f, RZ ;  /* 0x0000001f08000819 */ /* 0x002fe200000006ff */
[----:B------:R-:W-:Y:S02]  /*37e0*/  UIADD3 UR20, UPT, UPT, UR6, 0x2, URZ ;  /* 0x0000000206147890 */ /* 0x000fe4000fffe0ff */
[----:B------:R-:W-:Y:S01]  /*37f0*/  UIADD3 UR16, UPT, UPT, UR6, 0x4, URZ ;  /* 0x0000000406107890 */ /* 0x000fe2000fffe0ff */
[----:B------:R2:W3:Y:S01]  /*3800*/  @P0 SYNCS.PHASECHK.TRANS64.TRYWAIT P2, [UR4], R0 ;  /* 0x00000000ff0005a7 */ /* 0x0004e20008041104 */
[----:B------:R-:W-:Y:S02]  /*3810*/  ULEA UR4, UR10, UR28, 0x9 ;  /* 0x0000001c0a047291 */ /* 0x000fe4000f8e48ff */
[----:B------:R-:W-:Y:S02]  /*3820*/  UIADD3 UR12, UPT, UPT, UR6, 0x6, URZ ;  /* 0x00000006060c7890 */ /* 0x000fe4000fffe0ff */
[----:B------:R-:W-:Y:S02]  /*3830*/  UIADD3 UR18, UPT, UPT, UR4, 0x2, URZ ;  /* 0x0000000204127890 */ /* 0x000fe4000fffe0ff */
[----:B------:R-:W-:Y:S02]  /*3840*/  UIADD3 UR14, UPT, UPT, UR4, 0x4, URZ ;  /* 0x00000004040e7890 */ /* 0x000fe4000fffe0ff */
[----:B------:R-:W-:Y:S01]  /*3850*/  UIADD3 UR8, UPT, UPT, UR4, 0x6, URZ ;  /* 0x0000000604087890 */ /* 0x000fe2000fffe0ff */
[----:B------:R2:W-:Y:S01]  /*3860*/  UTCHMMA gdesc[UR4], gdesc[UR6], tmem[UR11], tmem[UR38], idesc[UR39], UP2 ;  /* 0x00ff2606040075ea */ /* 0x0005e2000900000b */
[----:B------:R-:W-:Y:S01]  /*3870*/  UPLOP3.LUT UP2, UPT, UPT, UPT, UPT, 0x80, 0x8 ;  /* 0x000000000008789c */ /* 0x000fe20003f4f070 */
[----:B------:R-:W-:Y:S01]  /*3880*/  UMOV UR19, 0x40004040 ;  /* 0x4000404000137882 */ /* 0x000fe20000000000 */
[----:B------:R-:W-:Y:S01]  /*3890*/  UMOV UR17, 0x40004040 ;  /* 0x4000404000117882 */ /* 0x000fe20000000000 */
[----:B------:R2:W-:Y:S01]  /*38a0*/  UTCHMMA gdesc[UR18], gdesc[UR20], tmem[UR11], tmem[UR36], idesc[UR37], UPT ;  /* 0x00ff2414120075ea */ /* 0x0005e2000b80000b */
[----:B------:R-:W-:Y:S01]  /*38b0*/  UMOV UR15, 0x40004040 ;  /* 0x40004040000f7882 */ /* 0x000fe20000000000 */
[----:B------:R-:W-:Y:S01]  /*38c0*/  UMOV UR13, 0x40004040 ;  /* 0x40004040000d7882 */ /* 0x000fe20000000000 */
[----:B------:R-:W-:Y:S01]  /*38d0*/  UMOV UR9, 0x40004040 ;  /* 0x4000404000097882 */ /* 0x000fe20000000000 */
[----:B------:R2:W-:Y:S01]  /*38e0*/  UTCHMMA gdesc[UR14], gdesc[UR16], tmem[UR11], tmem[UR34], idesc[UR35], UPT ;  /* 0x00ff22100e0075ea */ /* 0x0005e2000b80000b */
[----:B------:R2:W-:Y:S01]  /*38f0*/  UTCHMMA gdesc[UR8], gdesc[UR12], tmem[UR11], tmem[UR32], idesc[UR33], UPT ;  /* 0x00ff200c080075ea */ /* 0x0005e2000b80000b */
[----:B------:R2:W-:Y:S01]  /*3900*/  UTCBAR.MULTICAST [UR25], URZ, UR27 ;  /* 0x000000ff190073e9 */ /* 0x0005e2000800081b */
[----:B------:R-:W-:Y:S01]  /*3910*/  UMOV UR10, UR24 ;  /* 0x00000018000a7c82 */ /* 0x000fe20008000000 */
[----:B------:R-:W-:Y:S05]  /*3920*/  BRA.U UP3, `(.L_x_65) ;  /* 0xfffffffd03507547 */ /* 0x000fea000b83ffff */
.L_x_62:
[----:B--2---:R-:W-:Y:S01]  /*3930*/  UIADD3 UR4, UPT, UPT, UR30, 0x1, URZ ;  /* 0x000000011e047890 */ /* 0x004fe2000fffe0ff */
[C---:B------:R-:W-:Y:S01]  /*3940*/  ISETP.NE.AND P0, PT, R10.reuse, 0x2, PT ;  /* 0x000000020a00780c */ /* 0x040fe20003f05270 */
[----:B------:R-:W-:Y:S02]  /*3950*/  UIADD3 UR5, UPT, UPT, UR31, 0xb0, URZ ;  /* 0x000000b01f057890 */ /* 0x000fe4000fffe0ff */
[----:B------:R-:W-:Y:S01]  /*3960*/  UISETP.NE.AND UP0, UPT, UR4, 0x4, UPT ;  /* 0x000000040400788c */ /* 0x000fe2000bf05270 */
[----:B-1----:R-:W-:Y:S02]  /*3970*/  SEL R0, RZ, 0x1, P0 ;  /* 0x00000001ff007807 */ /* 0x002fe40000000000 */
[----:B------:R-:W-:Y:S01]  /*3980*/  SEL R10, R10, RZ, P0 ;  /* 0x000000ff0a0a7207 */ /* 0x000fe20000000000 */
[----:B------:R-:W-:Y:S01]  /*3990*/  USEL UR6, URZ, 0x1, UP0 ;  /* 0x00000001ff067887 */ /* 0x000fe20008000000 */
[----:B------:R-:W-:Y:S01]  /*39a0*/  LOP3.LUT R9, R9, R0, RZ, 0x3c, !PT ;  /* 0x0000000009097212 */ /* 0x000fe200078e3cff */
[----:B------:R-:W-:Y:S01]  /*39b0*/  USEL UR30, UR4, URZ, UP0 ;  /* 0x000000ff041e7287 */ /* 0x000fe20008000000 */
[----:B------:R1:W-:Y:S03]  /*39c0*/  UTCBAR [UR5], URZ ;  /* 0x000000ff050073e9 */ /* 0x0003e600080000ff */
[----:B------:R-:W-:Y:S01]  /*39d0*/  LOP3.LUT R11, R11, UR6, RZ, 0x3c, !PT ;  /* 0x000000060b0b7c12 */ /* 0x000fe2000f8e3cff */
[----:B------:R-:W-:Y:S07]  /*39e0*/  @P1 BRA `(.L_x_66) ;  /* 0xfffffff800881947 */ /* 0x000fee000383ffff */
[----:B------:R-:W2:Y:S01]  /*39f0*/  S2UR UR8, SR_CgaCtaId ;  /* 0x00000000000879c3 */ /* 0x000ea20000008800 */
[----:B------:R-:W-:Y:S01]  /*3a00*/  ELECT P0, URZ, PT ;  /* 0x0000000000ff782f */ /* 0x000fe20003800000 */
[----:B------:R-:W-:Y:S01]  /*3a10*/  IMAD.MOV.U32 R0, RZ, RZ, 0x1 ;  /* 0x00000001ff007424 */ /* 0x000fe200078e00ff */
[----:B------:R-:W-:Y:S01]  /*3a20*/  UIADD3 UR26, UPT, UPT, UR26, 0xd0, URZ ;  /* 0x000000d01a1a7890 */ /* 0x000fe2000fffe0ff */
[----:B------:R-:W-:Y:S01]  /*3a30*/  SHF.L.U32 R3, R11, 0x1f, RZ ;  /* 0x0000001f0b037819 */ /* 0x000fe200000006ff */
[----:B------:R-:W-:-:S03]  /*3a40*/  UMOV UR4, 0x40 ;  /* 0x0000004000047882 */ /* 0x000fc60000000000 */
[----:B------:R-:W-:Y:S01]  /*3a50*/  UVIRTCOUNT.DEALLOC.SMPOOL 0x80 ;  /* 0x000000800000784c */ /* 0x000fe20000000000 */
[----:B--2---:R-:W-:Y:S02]  /*3a60*/  ULEA UR8, UR8, UR4, 0x18 ;  /* 0x0000000408087291 */ /* 0x004fe4000f8ec0ff */
[----:B------:R-:W-:-:S07]  /*3a70*/  ULEA UR4, UR30, UR26, 0x3 ;  /* 0x0000001a1e047291 */ /* 0x000fce000f8e18ff */
[----:B------:R2:W-:Y:S02]  /*3a80*/  @P0 STS.U8 [UR8+0x1c], R0 ;  /* 0x00001c00ff000988 */ /* 0x0005e40008000008 */
[----:B------:R-:W4:Y:S02]  /*3a90*/  SYNCS.PHASECHK.TRANS64.TRYWAIT P0, [UR4], R3 ;  /* 0x00000003ff0075a7 */ /* 0x000f240008001104 */
[----:B--2-4-:R-:W-:Y:S05]  /*3aa0*/  @!P0 BRA `(.L_x_67) ;  /* 0x0000006000508947 */ /* 0x014fea0003800000 */
.L_x_158:
[----:B------:R-:W-:-:S04]  /*3ab0*/  UIADD3 UR4, UPT, UPT, UR30, 0x1, URZ ;  /* 0x000000011e047890 */ /* 0x000fc8000fffe0ff */
[----:B------:R-:W-:-:S04]  /*3ac0*/  UISETP.NE.AND UP0, UPT, UR4, 0x4, UPT ;  /* 0x000000040400788c */ /* 0x000fc8000bf05270 */
[----:B------:R-:W-:Y:S02]  /*3ad0*/  USEL UR6, URZ, 0x1, UP0 ;  /* 0x00000001ff067887 */ /* 0x000fe40008000000 */
[----:B------:R-:W-:-:S04]  /*3ae0*/  USEL UR4, UR4, URZ, UP0 ;  /* 0x000000ff04047287 */ /* 0x000fc80008000000 */
[----:B-1----:R-:W-:Y:S01]  /*3af0*/  ULEA UR5, UR4, UR26, 0x3 ;  /* 0x0000001a04057291 */ /* 0x002fe2000f8e18ff */
[----:B------:R-:W-:-:S04]  /*3b00*/  LOP3.LUT R2, R11, UR6, RZ, 0x3c, !PT ;  /* 0x000000060b027c12 */ /* 0x000fc8000f8e3cff */
[----:B--2---:R-:W-:-:S04]  /*3b10*/  SHF.L.U32 R3, R2, 0x1f, RZ ;  /* 0x0000001f02037819 */ /* 0x004fc800000006ff */
[----:B------:R-:W1:Y:S02]  /*3b20*/  SYNCS.PHASECHK.TRANS64.TRYWAIT P0, [UR5], R3 ;  /* 0x00000003ff0075a7 */ /* 0x000e640008001105 */
[----:B-1----:R-:W-:Y:S05]  /*3b30*/  @!P0 BRA `(.L_x_68) ;  /* 0x0000006000448947 */ /* 0x002fea0003800000 */
.L_x_160:
        /* <DEDUP_REMOVED lines=9> */
.L_x_162:
[----:B------:R-:W-:-:S04]  /*3bd0*/  UIADD3 UR4, UPT, UPT, UR4, 0x1, URZ ;  /* 0x0000000104047890 */ /* 0x000fc8000fffe0ff */
[----:B------:R-:W-:-:S04]  /*3be0*/  UISETP.NE.AND UP0, UPT, UR4, 0x4, UPT ;  /* 0x000000040400788c */ /* 0x000fc8000bf05270 */
[----:B------:R-:W-:Y:S02]  /*3bf0*/  USEL UR5, URZ, 0x1, UP0 ;  /* 0x00000001ff057887 */ /* 0x000fe40008000000 */
[----:B------:R-:W-:-:S04]  /*3c00*/  USEL UR4, UR4, URZ, UP0 ;  /* 0x000000ff04047287 */ /* 0x000fc80008000000 */
[----:B------:R-:W-:Y:S01]  /*3c10*/  ULEA UR4, UR4, UR26, 0x3 ;  /* 0x0000001a04047291 */ /* 0x000fe2000f8e18ff */
[----:B-1----:R-:W-:-:S04]  /*3c20*/  LOP3.LUT R3, R2, UR5, RZ, 0x3c, !PT ;  /* 0x0000000502037c12 */ /* 0x002fc8000f8e3cff */
[----:B------:R-:W-:-:S04]  /*3c30*/  SHF.L.U32 R3, R3, 0x1f, RZ ;  /* 0x0000001f03037819 */ /* 0x000fc800000006ff */
[----:B------:R-:W1:Y:S02]  /*3c40*/  SYNCS.PHASECHK.TRANS64.TRYWAIT P0, [UR4], R3 ;  /* 0x00000003ff0075a7 */ /* 0x000e640008001104 */
[----:B-1----:R-:W-:Y:S05]  /*3c50*/  @!P0 BRA `(.L_x_70) ;  /* 0x00000060002c8947 */ /* 0x002fea0003800000 */
.L_x_164:
[----:B------:R-:W-:Y:S01]  /*3c60*/  NOP ;  /* 0x0000000000007918 */ /* 0x000fe20000000000 */
[----:B-1----:R-:W1:Y:S01]  /*3c70*/  LDS R0, [UR8+0x14] ;  /* 0x00001408ff007984 */ /* 0x002e620008000800 */
[----:B------:R-:W-:Y:S01]  /*3c80*/  ULOP3.LUT UR4, UR42, 0xffff, URZ, 0xc0, !UPT ;  /* 0x0000ffff2a047892 */ /* 0x000fe2000f8ec0ff */
[----:B------:R-:W-:Y:S01]  /*3c90*/  UMOV UR5, 0xffff ;  /* 0x0000ffff00057882 */ /* 0x000fe20000000000 */
[----:B------:R-:W-:Y:S02]  /*3ca0*/  UMOV UR6, 0x1 ;  /* 0x0000000100067882 */ /* 0x000fe40000000000 */
[----:B------:R-:W-:-:S04]  /*3cb0*/  USHF.R.U32.HI UR4, URZ, 0x5, UR4 ;  /* 0x00000005ff047899 */ /* 0x000fc80008011604 */
[----:B------:R-:W-:Y:S02]  /*3cc0*/  USHF.L.U32 UR5, UR5, UR4, URZ ;  /* 0x0000000405057299 */ /* 0x000fe400080006ff */
[----:B------:R-:W-:-:S04]  /*3cd0*/  USHF.L.U32 UR4, UR6, UR4, URZ ;  /* 0x0000000406047299 */ /* 0x000fc800080006ff */
[----:B-1----:R-:W-:-:S04]  /*3ce0*/  LOP3.LUT R0, R0, UR5, RZ, 0xc0, !PT ;  /* 0x0000000500007c12 */ /* 0x002fc8000f8ec0ff */
[----:B------:R-:W-:-:S13]  /*3cf0*/  ISETP.NE.AND P0, PT, R0, UR5, PT ;  /* 0x0000000500007c0c */ /* 0x000fda000bf05270 */
[----:B------:R-:W-:Y:S05]  /*3d00*/  @P0 BRA `(.L_x_71) ;  /* 0x0000000000580947 */ /* 0x000fea0003800000 */
[----:B------:R-:W1:Y:S02]  /*3d10*/  LDS R0, [UR8+0x18] ;  /* 0x00001808ff007984 */ /* 0x000e640008000800 */
[----:B-1----:R-:W-:-:S04]  /*3d20*/  LOP3.LUT R0, R0, UR4, RZ, 0xc0, !PT ;  /* 0x0000000400007c12 */ /* 0x002fc8000f8ec0ff */
[----:B------:R-:W-:-:S13]  /*3d30*/  ISETP.NE.AND P0, PT, R0, UR4, PT ;  /* 0x0000000400007c0c */ /* 0x000fda000bf05270 */
[----:B------:R-:W-:Y:S05]  /*3d40*/  @P0 BRA `(.L_x_72) ;  /* 0x00000000003c0947 */ /* 0x000fea0003800000 */
[----:B------:R-:W1:Y:S01]  /*3d50*/  S2R R2, SR_LANEID ;  /* 0x0000000000027919 */ /* 0x000e620000000000 */
[----:B------:R-:W-:Y:S01]  /*3d60*/  ULOP3.LUT UR5, URZ, UR5, URZ, 0x33, !UPT ;  /* 0x00000005ff057292 */ /* 0x000fe2000f8e33ff */
[----:B------:R-:W-:Y:S01]  /*3d70*/  LOP3.LUT R4, RZ, UR4, RZ, 0x33, !PT ;  /* 0x00000004ff047c12 */ /* 0x000fe2000f8e33ff */
[----:B------:R-:W-:Y:S02]  /*3d80*/  VOTEU.ANY UR4, UPT, PT ;  /* 0x0000000000047886 */ /* 0x000fe400038e0100 */
[----:B------:R-:W-:Y:S01]  /*3d90*/  UFLO.U32 UR4, UR4 ;  /* 0x00000004000472bd */ /* 0x000fe200080e0000 */
[----:B------:R-:W2:Y:S01]  /*3da0*/  REDUX UR6, R4 ;  /* 0x00000000040673c4 */ /* 0x000ea20000000000 */
[----:B------:R-:W-:-:S06]  /*3db0*/  IMAD.U32 R0, RZ, RZ, UR5 ;  /* 0x00000005ff007e24 */ /* 0x000fcc000f8e00ff */
[----:B------:R4:W-:Y:S01]  /*3dc0*/  UTCATOMSWS.AND URZ, UR5 ;  /* 0x0000000500ff79e3 */ /* 0x0009e20008000000 */
[----:B------:R-:W3:Y:S01]  /*3dd0*/  REDUX UR7, R0 ;  /* 0x00000000000773c4 */ /* 0x000ee20000000000 */
[----:B-1----:R-:W-:Y:S01]  /*3de0*/  ISETP.EQ.U32.AND P0, PT, R2, UR4, PT ;  /* 0x0000000402007c0c */ /* 0x002fe2000bf02070 */
[----:B--2---:R-:W-:Y:S01]  /*3df0*/  IMAD.U32 R2, RZ, RZ, UR6 ;  /* 0x00000006ff027e24 */ /* 0x004fe2000f8e00ff */
[----:B---3--:R-:W-:-:S11]  /*3e00*/  MOV R3, UR7 ;  /* 0x0000000700037c02 */ /* 0x008fd60008000f00 */
[----:B------:R4:W-:Y:S04]  /*3e10*/  @P0 ATOMS.AND RZ, [UR8+0x14], R3 ;  /* 0x00001403ffff098c */ /* 0x0009e8000a800008 */
[----:B------:R4:W-:Y:S01]  /*3e20*/  @P0 ATOMS.AND RZ, [UR8+0x18], R2 ;  /* 0x00001802ffff098c */ /* 0x0009e2000a800008 */
[----:B------:R-:W-:Y:S05]  /*3e30*/  BRA `(.L_x_73) ;  /* 0x0000000000147947 */ /* 0x000fea0003800000 */
.L_x_72:
[----:B------:R-:W-:Y:S02]  /*3e40*/  MOV R2, 0x3e60 ;  /* 0x00003e6000027802 */ /* 0x000fe40000000f00 */
[----:B---3-5:R-:W-:Y:S05]  /*3e50*/  CALL.REL.NOINC `($__internal_0_$__cuda_sm10x_tcgen05_guardrail_trap_col_being_dealloced_not_returned_by_alloc) ;  /* 0x0000006400147944 */ /* 0x028fea0003c00000 */
[----:B------:R-:W-:Y:S05]  /*3e60*/  BRA `(.L_x_73) ;  /* 0x0000000000087947 */ /* 0x000fea0003800000 */
.L_x_71:
[----:B------:R-:W-:Y:S02]  /*3e70*/  MOV R2, 0x3e90 ;  /* 0x00003e9000027802 */ /* 0x000fe40000000f00 */
[----:B---3-5:R-:W-:Y:S05]  /*3e80*/  CALL.REL.NOINC `($__internal_2_$__cuda_sm10x_tcgen05_guardrail_trap_unallocated_columns_being_dealloced) ;  /* 0x0000006400207944 */ /* 0x028fea0003c00000 */
.L_x_73:
[----:B------:R-:W-:Y:S01]  /*3e90*/  NOP ;  /* 0x0000000000007918 */ /* 0x000fe20000000000 */
[----:B----4-:R-:W-:Y:S05]  /*3ea0*/  EXIT ;  /* 0x000000000000794d */ /* 0x010fea0003800000 */
.L_x_55:
[----:B------:R-:W-:-:S09]  /*3eb0*/  UISETP.NE.OR UP0, UPT, UR18, 0x3, !UP3 ;  /* 0x000000031200788c */ /* 0x000fd2000df05670 */
[----:B------:R-:W-:Y:S05]  /*3ec0*/  BRA.U UP0, `(.L_x_74) ;  /* 0x0000001100887547 */ /* 0x000fea000b800000 */
[----:B------:R-:W2:Y:S01]  /*3ed0*/  LDCU.64 UR4, c[0x0][0x888] ;  /* 0x00011100ff0477ac */ /* 0x000ea20008000a00 */
[----:B------:R-:W3:Y:S01]  /*3ee0*/  S2UR UR8, SR_CgaCtaId ;  /* 0x00000000000879c3 */ /* 0x000ee20000008800 */
[----:B------:R-:W-:Y:S02]  /*3ef0*/  HFMA2 R9, -RZ, RZ, 0, 0 ;  /* 0x00000000ff097431 */ /* 0x000fe400000001ff */
[----:B------:R-:W-:Y:S01]  /*3f00*/  IMAD.MOV.U32 R11, RZ, RZ, 0x1 ;  /* 0x00000001ff0b7424 */ /* 0x000fe200078e00ff */
[----:B------:R-:W4:Y:S01]  /*3f10*/  LDCU UR40, c[0x0][0x370] ;  /* 0x00006e00ff2877ac */ /* 0x000f220008000800 */
[----:B------:R-:W-:Y:S01]  /*3f20*/  IMAD.MOV.U32 R10, RZ, RZ, RZ ;  /* 0x000000ffff0a7224 */ /* 0x000fe200078e00ff */
[----:B------:R-:W-:Y:S01]  /*3f30*/  MOV R3, 0x2000 ;  /* 0x0000200000037802 */ /* 0x000fe20000000f00 */
[----:B------:R-:W4:Y:S01]  /*3f40*/  LDCU.128 UR44, c[0x0][0xb10] ;  /* 0x00016200ff2c77ac */ /* 0x000f220008000c00 */
[----:B------:R-:W1:Y:S01]  /*3f50*/  LDC.64 R12, c[0x0][0x348] ;  /* 0x0000d200ff0c7b82 */ /* 0x000e620000000a00 */
[----:B------:R-:W3:Y:S01]  /*3f60*/  LDCU UR37, c[0x0][0x374] ;  /* 0x00006e80ff2577ac */ /* 0x000ee20008000800 */
[----:B------:R-:W3:Y:S01]  /*3f70*/  LDCU.64 UR38, c[0x0][0x890] ;  /* 0x00011200ff2677ac */ /* 0x000ee20008000a00 */
[----:B------:R-:W3:Y:S01]  /*3f80*/  LDCU UR15, c[0x0][0xb0c] ;  /* 0x00016180ff0f77ac */ /* 0x000ee20008000800 */
[----:B--2---:R-:W-:Y:S01]  /*3f90*/  UISETP.NE.U32.AND UP0, UPT, UR4, URZ, UPT ;  /* 0x000000ff0400728c */ /* 0x004fe2000bf05070 */
[----:B------:R-:W2:Y:S01]  /*3fa0*/  LDCU UR54, c[0x0][0xb20] ;  /* 0x00016400ff3677ac */ /* 0x000ea20008000800 */
[----:B------:R-:W2:Y:S01]  /*3fb0*/  LDCU UR4, c[0x0][0xb30] ;  /* 0x00016600ff0477ac */ /* 0x000ea20008000800 */
[----:B------:R-:W-:Y:S01]  /*3fc0*/  UMOV UR21, 0x400 ;  /* 0x0000040000157882 */ /* 0x000fe20000000000 */
[----:B----4-:R-:W-:-:S02]  /*3fd0*/  UIMAD.WIDE.U32 UR52, UR40, UR44, URZ ;  /* 0x0000002c283472a5 */ /* 0x010fc4000f8e00ff */
[----:B---3--:R-:W-:Y:S02]  /*3fe0*/  UIMAD.WIDE.U32 UR6, UR37, UR47, URZ ;  /* 0x0000002f250672a5 */ /* 0x008fe4000f8e00ff */
[----:B------:R-:W-:Y:S02]  /*3ff0*/  ULEA UR21, UR8, UR21, 0x18 ;  /* 0x0000001508157291 */ /* 0x000fe4000f8ec0ff */
[----:B------:R-:W-:Y:S02]  /*4000*/  USEL UR41, URZ, 0x1, UP6 ;  /* 0x00000001ff297887 */ /* 0x000fe4000b000000 */
[----:B------:R-:W-:Y:S02]  /*4010*/  UISETP.NE.U32.AND UP6, UPT, UR38, URZ, UPT ;  /* 0x000000ff2600728c */ /* 0x000fe4000bfc5070 */
[----:B------:R-:W-:Y:S02]  /*4020*/  UIADD3 UR43, UPT, UPT, UR21, 0x58, URZ ;  /* 0x00000058152b7890 */ /* 0x000fe4000fffe0ff */
[----:B------:R-:W-:-:S02]  /*4030*/  UIADD3 UR33, UPT, UPT, UR21, 0x40, URZ ;  /* 0x0000004015217890 */ /* 0x000fc4000fffe0ff */
[----:B------:R-:W-:Y:S02]  /*4040*/  UIADD3 UR25, UPT, UPT, UR21, 0x48, URZ ;  /* 0x0000004815197890 */ /* 0x000fe4000fffe0ff */
[----:B------:R-:W-:Y:S02]  /*4050*/  UIADD3 UR17, UPT, UPT, UR21, 0x50, URZ ;  /* 0x0000005015117890 */ /* 0x000fe4000fffe0ff */
[----:B------:R-:W-:Y:S02]  /*4060*/  UISETP.NE.AND.EX UP5, UPT, UR5, URZ, UPT, UP0 ;  /* 0x000000ff0500728c */ /* 0x000fe4000bfa5300 */
[----:B------:R-:W-:Y:S01]  /*4070*/  UISETP.NE.AND UP0, UPT, UR42, 0x1, UPT ;  /* 0x000000012a00788c */ /* 0x000fe2000bf05270 */
[----:B------:R-:W-:Y:S01]  /*4080*/  UMOV UR52, UR53 ;  /* 0x0000003500347c82 */ /* 0x000fe20008000000 */
[----:B------:R-:W-:Y:S01]  /*4090*/  UMOV UR51, UR7 ;  /* 0x0000000700337c82 */ /* 0x000fe20008000000 */
[----:B------:R-:W-:Y:S02]  /*40a0*/  UISETP.NE.AND UP0, UPT, UR15, 0x1, UPT ;  /* 0x000000010f00788c */ /* 0x000fe4000bf05270 */
[----:B------:R-:W-:-:S02]  /*40b0*/  UPLOP3.LUT UP4, UPT, UPT, UPT, UPT, 0x40, 0x4 ;  /* 0x000000000004789c */ /* 0x000fc40003f8e870 */
[----:B------:R-:W-:Y:S01]  /*40c0*/  UISETP.GE.AND UP2, UPT, UR42, 0x1, UPT ;  /* 0x000000012a00788c */ /* 0x000fe2000bf46270 */
[----:B------:R-:W3:Y:S01]  /*40d0*/  LDCU.64 UR22, c[0x0][0xb28] ;  /* 0x00016500ff1677ac */ /* 0x000ee20008000a00 */
[----:B------:R-:W-:Y:S02]  /*40e0*/  UISETP.NE.AND.EX UP6, UPT, UR39, URZ, UPT, UP6 ;  /* 0x000000ff2700728c */ /* 0x000fe4000bfc5360 */
[----:B------:R-:W-:Y:S02]  /*40f0*/  UPRMT UR43, UR8, 0x654, UR43 ;  /* 0x00000654082b7896 */ /* 0x000fe4000800002b */
[----:B------:R-:W-:Y:S02]  /*4100*/  UPRMT UR50, UR8, 0x654, UR33 ;  /* 0x0000065408327896 */ /* 0x000fe40008000021 */
[----:B------:R-:W-:Y:S02]  /*4110*/  UPRMT UR49, UR8, 0x654, UR25 ;  /* 0x0000065408317896 */ /* 0x000fe40008000019 */
[----:B------:R-:W-:-:S02]  /*4120*/  UPRMT UR48, UR8, 0x654, UR17 ;  /* 0x0000065408307896 */ /* 0x000fc40008000011 */
[----:B------:R-:W-:Y:S02]  /*4130*/  USHF.R.U32.HI UR52, URZ, UR45, UR52 ;  /* 0x0000002dff347299 */ /* 0x000fe40008011634 */
[----:B--2---:R-:W-:Y:S02]  /*4140*/  USHF.R.U32.HI UR51, URZ, UR54, UR51 ;  /* 0x00000036ff337299 */ /* 0x004fe40008011633 */
[----:B------:R-:W-:Y:S02]  /*4150*/  UISETP.NE.AND UP0, UPT, UR46, 0x1, UPT ;  /* 0x000000012e00788c */ /* 0x000fe4000bf05270 */
[----:B-1----:R-:W-:-:S11]  /*4160*/  UISETP.NE.AND UP3, UPT, UR4, 0x1, UPT ;  /* 0x000000010400788c */ /* 0x002fd6000bf65270 */
.L_x_85:
[C---:B------:R-:W-:Y:S02]  /*4170*/  LEA R8, R10.reuse, UR21, 0x3 ;  /* 0x000000150a087c11 */ /* 0x040fe4000f8e18ff */
[----:B------:R-:W-:Y:S02]  /*4180*/  SHF.L.U32 R5, R9, 0x1f, RZ ;  /* 0x0000001f09057819 */ /* 0x000fe400000006ff */
[----:B------:R-:W-:Y:S02]  /*4190*/  LEA R6, R10, UR21, 0x4 ;  /* 0x000000150a067c11 */ /* 0x000fe4000f8e20ff */
[----:B-1----:R-:W1:Y:S02]  /*41a0*/  SYNCS.PHASECHK.TRANS64.TRYWAIT P0, [R8+URZ+0x90], R5 ;  /* 0x00009005080075a7 */ /* 0x002e6400080011ff */
[----:B-1----:R-:W-:Y:S05]  /*41b0*/  @!P0 BRA `(.L_x_75) ;  /* 0x0000005800ec8947 */ /* 0x002fea0003800000 */
.L_x_165:
[----:B-1----:R-:W1:Y:S01]  /*41c0*/  LDS.128 R4, [R6+0x120] ;  /* 0x0001200006047984 */ /* 0x002e620000000c00 */
[----:B------:R-:W-:Y:S01]  /*41d0*/  UISETP.GE.AND UP0, UPT, UR42, 0x1, UPT ;  /* 0x000000012a00788c */ /* 0x000fe2000bf06270 */
[----:B------:R-:W-:Y:S01]  /*41e0*/  @!PT LDS RZ, [RZ] ;  /* 0x00000000fffff984 */ /* 0x000fe20000000800 */
[----:B------:R-:W-:Y:S01]  /*41f0*/  @!PT LDS RZ, [RZ] ;  /* 0x00000000fffff984 */ /* 0x000fe20000000800 */
[----:B------:R-:W-:Y:S01]  /*4200*/  @!PT LDS RZ, [RZ] ;  /* 0x00000000fffff984 */ /* 0x000fe20000000800 */
[----:B------:R-:W-:Y:S01]  /*4210*/  @!PT LDS RZ, [RZ] ;  /* 0x00000000fffff984 */ /* 0x000fe20000000800 */
[----:B------:R2:W-:Y:S06]  /*4220*/  MEMBAR.ALL.CTA ;  /* 0x0000000000007992 */ /* 0x0005ec0000008000 */
[----:B--2---:R-:W2:Y:S01]  /*4230*/  FENCE.VIEW.ASYNC.S ;  /* 0x00000000000073c6 */ /* 0x004ea20000000000 */
[----:B-1----:R-:W-:Y:S11]  /*4240*/  LOP3.LUT P0, RZ, R6, 0x1, RZ, 0xc0, !PT ;  /* 0x0000000106ff7812 */ /* 0x002ff6000780c0ff */
[----:B------:R-:W-:Y:S02]  /*4250*/  @!UPT UIADD3 URZ, UPT, UPT, URZ, URZ, URZ ;  /* 0x000000fffffff290 */ /* 0x000fe4000fffe0ff */
[----:B--2---:R-:W-:Y:S01]  /*4260*/  VOTEU.ANY UP2, P0 ;  /* 0x0000000000ff7886 */ /* 0x004fe20000040100 */
[----:B------:R-:W-:Y:S11]  /*4270*/  PLOP3.LUT P0, PT, PT, PT, UP2, 0x80, 0x8 ;  /* 0x000000000008781c */ /* 0x000ff60003f0f028 */
[----:B------:R-:W-:Y:S02]  /*4280*/  @!UPT UIADD3 URZ, UPT, UPT, URZ, URZ, URZ ;  /* 0x000000fffffff290 */ /* 0x000fe4000fffe0ff */
[----:B------:R-:W-:Y:S02]  /*4290*/  @P0 SHF.R.U32.HI R0, RZ, 0x10, R5 ;  /* 0x00000010ff000819 */ /* 0x000fe40000011605 */
[----:B------:R-:W-:Y:S02]  /*42a0*/  @P0 MOV R2, R4 ;  /* 0x0000000400020202 */ /* 0x000fe40000000f00 */
[----:B------:R-:W-:Y:S01]  /*42b0*/  @P0 R2UR UR4, R0 ;  /* 0x00000000000402ca */ /* 0x000fe200000e0000 */
[----:B------:R-:W-:Y:S01]  /*42c0*/  VIADD R0, R8, 0xa0 ;  /* 0x000000a008007836 */ /* 0x000fe20000000000 */
[----:B------:R-:W-:Y:S02]  /*42d0*/  @P0 LOP3.LUT R4, R5, 0xffff, RZ, 0xc0, !PT ;  /* 0x0000ffff05040812 */ /* 0x000fe400078ec0ff */
[----:B------:R-:W-:Y:S02]  /*42e0*/  @P0 R2UR UR6, R2 ;  /* 0x00000000020602ca */ /* 0x000fe400000e0000 */
[----:B------:R-:W-:Y:S02]  /*42f0*/  PRMT R0, RZ, 0x654, R0 ;  /* 0x00000654ff007816 */ /* 0x000fe40000000000 */
[----:B------:R-:W-:Y:S02]  /*4300*/  @P0 R2UR UR5, R4 ;  /* 0x00000000040502ca */ /* 0x000fe400000e0000 */
[----:B------:R1:W-:Y:S03]  /*4310*/  SYNCS.ARRIVE.TRANS64.RED.A1T0 RZ, [R0+URZ], RZ ;  /* 0x000000ff00ff79a7 */ /* 0x0003e600081004ff */
[----:B------:R-:W-:Y:S04]  /*4320*/  @UP2 UMOV UR29, UR4 ;  /* 0x00000004001d2c82 */ /* 0x000fe80008000000 */
[----:B------:R-:W-:Y:S04]  /*4330*/  @UP2 UMOV UR14, UR6 ;  /* 0x00000006000e2c82 */ /* 0x000fe80008000000 */
[----:B------:R-:W-:Y:S01]  /*4340*/  @UP2 UMOV UR13, UR5 ;  /* 0x00000005000d2c82 */ /* 0x000fe20008000000 */
[----:B------:R-:W-:Y:S05]  /*4350*/  BRA.U !UP0, `(.L_x_76) ;  /* 0x0000000108c07547 */ /* 0x000fea000b800000 */
[----:B------:R-:W-:Y:S02]  /*4360*/  UIMAD.WIDE.U32 UR18, UR13, UR47, URZ ;  /* 0x0000002f0d1272a5 */ /* 0x000fe4000f8e00ff */
[----:B------:R-:W-:Y:S02]  /*4370*/  UP2UR UR16, UPR, URZ, 0x4 ;  /* 0x00000004ff107883 */ /* 0x000fe40008000000 */
[----:B------:R-:W-:Y:S02]  /*4380*/  UISETP.NE.AND UP2, UPT, UR46, 0x1, UPT ;  /* 0x000000012e00788c */ /* 0x000fe4000bf45270 */
[----:B------:R-:W-:Y:S02]  /*4390*/  UIMAD.WIDE.U32 UR26, UR14, UR44, URZ ;  /* 0x0000002c0e1a72a5 */ /* 0x000fe4000f8e00ff */
[----:B------:R-:W-:Y:S02]  /*43a0*/  USEL UR4, UR37, UR51, !UP2 ;  /* 0x0000003325047287 */ /* 0x000fe4000d000000 */
[----:B------:R-:W-:Y:S02]  /*43b0*/  UISETP.NE.AND UP0, UPT, UR15, 0x1, UPT ;  /* 0x000000010f00788c */ /* 0x000fe4000bf05270 */
[----:B------:R-:W-:Y:S02]  /*43c0*/  UP2UR UR20, UPR, URZ, 0x2 ;  /* 0x00000002ff147883 */ /* 0x000fe40008000000 */
[----:B------:R-:W-:Y:S02]  /*43d0*/  UISETP.NE.AND UP1, UPT, UR42, 0x1, UPT ;  /* 0x000000012a00788c */ /* 0x000fe4000bf25270 */
[----:B---3--:R-:W-:Y:S02]  /*43e0*/  UIMAD.WIDE.U32 UR8, UR4, UR22, URZ ;  /* 0x00000016040872a5 */ /* 0x008fe4000f8e00ff */
[----:B------:R-:W-:Y:S01]  /*43f0*/  USEL UR7, UR40, UR52, !UP0 ;  /* 0x0000003428077287 */ /* 0x000fe2000c000000 */
[----:B------:R-:W-:Y:S02]  /*4400*/  UMOV UR5, UR19 ;  /* 0x0000001300057c82 */ /* 0x000fe40008000000 */
[----:B------:R-:W-:Y:S02]  /*4410*/  USHF.R.U32.HI UR6, URZ, UR54, UR5 ;  /* 0x00000036ff067299 */ /* 0x000fe40008011605 */
[----:B------:R-:W-:Y:S02]  /*4420*/  UIMAD.WIDE.U32 UR10, UR7, UR22, URZ ;  /* 0x00000016070a72a5 */ /* 0x000fe4000f8e00ff */
[----:B------:R-:W-:Y:S02]  /*4430*/  USEL UR6, UR13, UR6, !UP2 ;  /* 0x000000060d067287 */ /* 0x000fe4000d000000 */
[----:B------:R-:W-:Y:S01]  /*4440*/  UISETP.NE.AND UP2, UPT, UR16, URZ, UPT ;  /* 0x000000ff1000728c */ /* 0x000fe2000bf45270 */
[----:B------:R-:W-:Y:S02]  /*4450*/  UMOV UR5, UR27 ;  /* 0x0000001b00057c82 */ /* 0x000fe40008000000 */
[----:B------:R-:W-:Y:S03]  /*4460*/  USHF.R.U32.HI UR12, URZ, UR45, UR5 ;  /* 0x0000002dff0c7299 */ /* 0x000fe60008011605 */
[----:B------:R-:W-:Y:S02]  /*4470*/  UMOV UR5, UR9 ;  /* 0x0000000900057c82 */ /* 0x000fe40008000000 */
[----:B------:R-:W-:Y:S03]  /*4480*/  @UP1 USHF.R.U32.HI UR4, URZ, UR23, UR5 ;  /* 0x00000017ff041299 */ /* 0x000fe60008011605 */
[----:B------:R-:W-:Y:S01]  /*4490*/  UMOV UR5, UR11 ;  /* 0x0000000b00057c82 */ /* 0x000fe20008000000 */
[----:B------:R-:W-:Y:S02]  /*44a0*/  UIMAD UR4, UR42, UR4, URZ ;  /* 0x000000042a0472a4 */ /* 0x000fe4000f8e02ff */
[----:B------:R-:W-:Y:S02]  /*44b0*/  @UP1 USHF.R.U32.HI UR7, URZ, UR23, UR5 ;  /* 0x00000017ff071299 */ /* 0x000fe40008011605 */
[----:B------:R-:W-:Y:S02]  /*44c0*/  USEL UR5, UR14, UR12, !UP0 ;  /* 0x0000000c0e057287 */ /* 0x000fe4000c000000 */
[----:B------:R-:W-:Y:S02]  /*44d0*/  UIMAD.WIDE.U32 UR10, UR6, UR22, URZ ;  /* 0x00000016060a72a5 */ /* 0x000fe4000f8e00ff */
[----:B------:R-:W-:Y:S02]  /*44e0*/  UIMAD UR8, UR42, UR7, URZ ;  /* 0x000000072a0872a4 */ /* 0x000fe4000f8e02ff */
[----:B------:R-:W-:Y:S03]  /*44f0*/  UISETP.GE.AND UP0, UPT, UR6, UR4, UPT ;  /* 0x000000040600728c */ /* 0x000fe6000bf06270 */
[----:B------:R-:W-:Y:S01]  /*4500*/  UMOV UR4, UR11 ;  /* 0x0000000b00047c82 */ /* 0x000fe20008000000 */
[----:B------:R-:W-:Y:S02]  /*4510*/  UISETP.GE.OR UP0, UPT, UR5, UR8, UP0 ;  /* 0x000000080500728c */ /* 0x000fe40008706670 */
[----:B------:R-:W-:Y:S02]  /*4520*/  USHF.R.U32.HI UR4, URZ, UR23, UR4 ;  /* 0x00000017ff047299 */ /* 0x000fe40008011604 */
[----:B------:R-:W-:Y:S02]  /*4530*/  UIMAD.WIDE.U32 UR8, UR5, UR22, URZ ;  /* 0x00000016050872a5 */ /* 0x000fe4000f8e00ff */
[----:B------:R-:W-:Y:S04]  /*4540*/  USEL UR10, UR6, UR4, !UP1 ;  /* 0x00000004060a7287 */ /* 0x000fe8000c800000 */
[----:B------:R-:W-:Y:S01]  /*4550*/  UIADD3 UR11, UPT, UPT, -UR10, URZ, URZ ;  /* 0x000000ff0a0b7290 */ /* 0x000fe2000fffe1ff */
[----:B------:R-:W-:Y:S02]  /*4560*/  @!UP0 UMOV UR4, UR9 ;  /* 0x0000000900048c82 */ /* 0x000fe40008000000 */
[----:B------:R-:W-:Y:S02]  /*4570*/  @!UP0 USHF.R.U32.HI UR4, URZ, UR23, UR4 ;  /* 0x00000017ff048299 */ /* 0x000fe40008011604 */
[----:B------:R-:W-:Y:S02]  /*4580*/  UIMAD UR8, UR42, UR11, UR6 ;  /* 0x0000000b2a0872a4 */ /* 0x000fe4000f8e0206 */
[----:B------:R-:W-:Y:S02]  /*4590*/  @!UP0 USEL UR4, UR5, UR4, !UP1 ;  /* 0x0000000405048287 */ /* 0x000fe4000c800000 */
[----:B------:R-:W-:Y:S02]  /*45a0*/  UISETP.NE.AND UP1, UPT, UR20, URZ, UPT ;  /* 0x000000ff1400728c */ /* 0x000fe4000bf25270 */
[----:B------:R-:W-:Y:S02]  /*45b0*/  @!UP0 UIMAD UR8, UR7, UR8, UR4 ;  /* 0x00000008070882a4 */ /* 0x000fe4000f8e0204 */
[----:B------:R-:W-:Y:S02]  /*45c0*/  @!UP0 UIADD3 UR9, UPT, UPT, UR10, -UR4, URZ ;  /* 0x800000040a098290 */ /* 0x000fe4000fffe0ff */
[----:B------:R-:W-:Y:S02]  /*45d0*/  UIADD3 UR4, UPT, UPT, -UR5, URZ, URZ ;  /* 0x000000ff05047290 */ /* 0x000fe4000fffe1ff */
[----:B------:R-:W-:Y:S02]  /*45e0*/  UIADD3 UR7, UPT, UPT, -UR6, URZ, URZ ;  /* 0x000000ff06077290 */ /* 0x000fe4000fffe1ff */
[----:B------:R-:W-:Y:S02]  /*45f0*/  @!UP0 UIMAD UR6, UR9, UR42, UR5 ;  /* 0x0000002a090682a4 */ /* 0x000fe4000f8e0205 */
[----:B------:R-:W-:Y:S02]  /*4600*/  UIMAD UR14, UR15, UR4, UR14 ;  /* 0x000000040f0e72a4 */ /* 0x000fe4000f8e020e */
[----:B------:R-:W-:Y:S01]  /*4610*/  UIMAD UR13, UR46, UR7, UR13 ;  /* 0x000000072e0d72a4 */ /* 0x000fe2000f8e020d */
[----:B------:R-:W-:Y:S02]  /*4620*/  @!UP0 UMOV UR5, UR8 ;  /* 0x0000000800058c82 */ /* 0x000fe40008000000 */
[----:B------:R-:W-:Y:S02]  /*4630*/  UIMAD UR14, UR5, UR15, UR14 ;  /* 0x0000000f050e72a4 */ /* 0x000fe4000f8e020e */
[----:B------:R-:W-:Y:S11]  /*4640*/  UIMAD UR13, UR6, UR46, UR13 ;  /* 0x0000002e060d72a4 */ /* 0x000ff6000f8e020d */
[----:B------:R-:W-:Y:S01]  /*4650*/  @!UPT UIADD3 URZ, UPT, UPT, URZ, URZ, URZ ;  /* 0x000000fffffff290 */ /* 0x000fe2000fffe0ff */
.L_x_76:
[----:B------:R-:W2:Y:S01]  /*4660*/  @!UP3 LDCU.128 UR8, c[0x0][0xb10] ;  /* 0x00016200ff08b7ac */ /* 0x000ea20008000c00 */
[----:B------:R-:W-:Y:S02]  /*4670*/  ISETP.NE.U32.AND P0, PT, RZ, UR38, PT ;  /* 0x00000026ff007c0c */ /* 0x000fe4000bf05070 */
[----:B------:R-:W-:Y:S02]  /*4680*/  SHF.L.U32 R4, R11, 0x1f, RZ ;  /* 0x0000001f0b047819 */ /* 0x000fe400000006ff */
[----:B------:R-:W-:Y:S01]  /*4690*/  ISETP.NE.AND.EX P0, PT, RZ, UR39, PT, P0 ;  /* 0x00000027ff007c0c */ /* 0x000fe2000bf05300 */
[----:B------:R-:W4:Y:S01]  /*46a0*/  @!UP3 LDCU UR5, c[0x0][0xb0c] ;  /* 0x00016180ff05b7ac */ /* 0x000f220008000800 */
[----:B------:R-:W-:Y:S02]  /*46b0*/  USHF.L.U32 UR35, UR30, 0x6, URZ ;  /* 0x000000061e237899 */ /* 0x000fe400080006ff */
[----:B------:R-:W-:Y:S02]  /*46c0*/  USHF.L.U32 UR34, UR31, 0x8, URZ ;  /* 0x000000081f227899 */ /* 0x000fe400080006ff */
[----:B--2---:R-:W-:Y:S07]  /*46d0*/  UIMAD.WIDE.U32 UR6, UR14, UR8, URZ ;  /* 0x000000080e0672a5 */ /* 0x004fee000f8e00ff */
[----:B------:R-:W-:Y:S01]  /*46e0*/  @!UP3 UMOV UR4, UR7 ;  /* 0x000000070004bc82 */ /* 0x000fe20008000000 */
[----:B----4-:R-:W-:Y:S02]  /*46f0*/  @!UP3 UISETP.NE.AND UP0, UPT, UR5, 0x1, UPT ;  /* 0x000000010500b88c */ /* 0x010fe4000bf05270 */
[----:B------:R-:W-:Y:S02]  /*4700*/  @!UP3 USHF.R.U32.HI UR4, URZ, UR9, UR4 ;  /* 0x00000009ff04b299 */ /* 0x000fe40008011604 */
[----:B------:R-:W-:Y:S02]  /*4710*/  UIMAD.WIDE.U32 UR6, UR13, UR11, URZ ;  /* 0x0000000b0d0672a5 */ /* 0x000fe4000f8e00ff */
[----:B------:R-:W-:Y:S02]  /*4720*/  @!UP3 USEL UR8, UR14, UR4, !UP0 ;  /* 0x000000040e08b287 */ /* 0x000fe4000c000000 */
[----:B------:R-:W-:Y:S03]  /*4730*/  @!UP3 UISETP.NE.AND UP0, UPT, UR10, 0x1, UPT ;  /* 0x000000010a00b88c */ /* 0x000fe6000bf05270 */
[----:B------:R-:W-:Y:S02]  /*4740*/  @!UP3 UMOV UR6, UR7 ;  /* 0x000000070006bc82 */ /* 0x000fe40008000000 */
[----:B------:R-:W2:Y:S02]  /*4750*/  @!UP3 LDCU UR4, c[0x0][0xb20] ;  /* 0x00016400ff04b7ac */ /* 0x000ea40008000800 */
[----:B--2---:R-:W-:Y:S04]  /*4760*/  @!UP3 USHF.R.U32.HI UR6, URZ, UR4, UR6 ;  /* 0x00000004ff06b299 */ /* 0x004fe80008011606 */
[----:B------:R-:W-:Y:S04]  /*4770*/  @!UP3 USEL UR6, UR13, UR6, !UP0 ;  /* 0x000000060d06b287 */ /* 0x000fe8000c000000 */
[----:B------:R-:W-:Y:S02]  /*4780*/  @!UP3 UIADD3 UR4, UPT, UPT, -UR8, UR6, URZ ;  /* 0x000000060804b290 */ /* 0x000fe4000fffe1ff */
[----:B------:R-:W-:Y:S02]  /*4790*/  @!UP3 UIADD3 UR6, UPT, UPT, UR8, -UR6, URZ ;  /* 0x800000060806b290 */ /* 0x000fe4000fffe0ff */
[----:B------:R-:W-:Y:S02]  /*47a0*/  @!UP3 UIMAD UR14, UR4, UR5, UR14 ;  /* 0x00000005040eb2a4 */ /* 0x000fe4000f8e020e */
[----:B------:R-:W-:Y:S01]  /*47b0*/  @!UP3 UIMAD UR13, UR6, UR10, UR13 ;  /* 0x0000000a060db2a4 */ /* 0x000fe2000f8e020d */
[----:B------:R-:W-:Y:S11]  /*47c0*/  BRA.U UP4, `(.L_x_77) ;  /* 0x0000000104107547 */ /* 0x000ff6000b800000 */
[----:B-1----:R-:W-:Y:S04]  /*47d0*/  MOV R0, UR41 ;  /* 0x0000002900007c02 */ /* 0x002fe80008000f00 */
[----:B------:R-:W-:Y:S04]  /*47e0*/  SHF.L.U32 R5, R0, 0x1f, RZ ;  /* 0x0000001f00057819 */ /* 0x000fe800000006ff */
[----:B------:R-:W1:Y:S02]  /*47f0*/  SYNCS.PHASECHK.TRANS64.TRYWAIT P1, [UR21+0x88], R5 ;  /* 0x00008805ff0075a7 */ /* 0x000e640008021115 */
[----:B-1----:R-:W-:Y:S05]  /*4800*/  @!P1 BRA `(.L_x_78) ;  /* 0x00000054006c9947 */ /* 0x002fea0003800000 */
.L_x_77:
[----:B------:R-:W-:Y:S05]  /*4810*/  BRA.U !UP6, `(.L_x_79) ;  /* 0x000000010e387547 */ /* 0x000fea000b800000 */
[----:B------:R-:W-:Y:S01]  /*4820*/  UPLOP3.LUT UP1, UPT, UPT, UPT, UP5, 0x80, 0x8 ;  /* 0x000000000008789c */ /* 0x000fe20003f2f050 */
[----:B-1----:R-:W-:Y:S01]  /*4830*/  HFMA2 R0, -RZ, RZ, 0, 5.9604644775390625e-08 ;  /* 0x00000001ff007431 */ /* 0x002fe200000001ff */
[----:B------:R-:W1:Y:S01]  /*4840*/  LDCU.64 UR8, c[0x0][0x358] ;  /* 0x00006b00ff0877ac */ /* 0x000e620008000a00 */
[----:B------:R-:W-:Y:S03]  /*4850*/  IMAD.MOV.U32 R81, RZ, RZ, 0x1 ;  /* 0x00000001ff517424 */ /* 0x000fe600078e00ff */
[----:B------:R-:W-:Y:S05]  /*4860*/  PLOP3.LUT P1, PT, PT, PT, UP1, 0x80, 0x8 ;  /* 0x000000000008781c */ /* 0x000fea0003f2f018 */
[----:B------:R-:W2:Y:S01]  /*4870*/  @UP1 LDCU.64 UR4, c[0x0][0x888] ;  /* 0x00011100ff0417ac */ /* 0x000ea20008000a00 */
[----:B------:R-:W-:Y:S07]  /*4880*/  @UP1 UIMAD UR6, UR36, UR38, URZ ;  /* 0x00000026240612a4 */ /* 0x000fee000f8e02ff */
[----:B------:R-:W-:Y:S01]  /*4890*/  @!P1 PRMT R81, R0, 0x7610, R81 ;  /* 0x0000761000519816 */ /* 0x000fe20000000051 */
[----:B--2---:R-:W-:Y:S06]  /*48a0*/  @UP1 UIMAD.WIDE UR4, UR6, 0x4, UR4 ;  /* 0x00000004060418a5 */ /* 0x004fec000f8e0204 */
[----:B------:R-:W-:Y:S01]  /*48b0*/  IMAD.U32 R6, RZ, RZ, UR4 ;  /* 0x00000004ff067e24 */ /* 0x000fe2000f8e00ff */
[----:B------:R-:W-:Y:S04]  /*48c0*/  MOV R7, UR5 ;  /* 0x0000000500077c02 */ /* 0x000fe80008000f00 */
[----:B------:R-:W2:Y:S01]  /*48d0*/  @!UP1 LDCU UR4, c[0x0][0x880] ;  /* 0x00011000ff0497ac */ /* 0x000ea20008000800 */
[----:B-1---5:R4:W5:Y:S02]  /*48e0*/  @P1 LDG.E R41, desc[UR8][R6.64] ;  /* 0x0000000806291981 */ /* 0x022964000c1e1900 */
[----:B--2-4-:R-:W-:Y:S07]  /*48f0*/  @!P1 IMAD.U32 R41, RZ, RZ, UR4 ;  /* 0x00000004ff299e24 */ /* 0x014fee000f8e00ff */
.L_x_79:
[----:B-----5:R-:W-:Y:S01]  /*4900*/  @!P0 FSETP.EQ.AND P2, PT, R41, RZ, PT ;  /* 0x000000ff2900820b */ /* 0x020fe20003f42000 */
[----:B------:R-:W-:Y:S01]  /*4910*/  @!UPT UIADD3 URZ, UPT, UPT, URZ, URZ, URZ ;  /* 0x000000fffffff290 */ /* 0x000fe2000fffe0ff */
[----:B------:R-:W-:Y:S11]  /*4920*/  @!P0 BRA `(.L_x_80) ;  /* 0x0000000000148947 */ /* 0x000ff60003800000 */
[----:B------:R-:W-:Y:S02]  /*4930*/  LOP3.LUT P0, RZ, R81, 0xff, RZ, 0xc0, !PT ;  /* 0x000000ff51ff7812 */ /* 0x000fe4000780c0ff */
[----:B------:R-:W-:Y:S04]  /*4940*/  PLOP3.LUT P2, PT, PT, PT, UP1, 0x80, 0x8 ;  /* 0x000000000008781c */ /* 0x000fe80003f4f018 */
[----:B------:R-:W-:Y:S07]  /*4950*/  PLOP3.LUT P2, PT, P2, PT, PT, 0x8, 0x80 ;  /* 0x000000000080781c */ /* 0x000fee000174e170 */
[----:B------:R-:W-:Y:S11]  /*4960*/  @P0 FSETP.EQ.AND P2, PT, R41, RZ, PT ;  /* 0x000000ff2900020b */ /* 0x000ff60003f42000 */
[----:B------:R-:W-:Y:S02]  /*4970*/  @!UPT UIADD3 URZ, UPT, UPT, URZ, URZ, URZ ;  /* 0x000000fffffff290 */ /* 0x000fe4000fffe0ff */
.L_x_80:
[----:B------:R-:W2:Y:S01]  /*4980*/  SYNCS.PHASECHK.TRANS64.TRYWAIT P0, [UR21+0x60], R4 ;  /* 0x00006004ff0075a7 */ /* 0x000ea20008001115 */
[----:B------:R-:W-:Y:S04]  /*4990*/  ELECT P1, URZ, PT ;  /* 0x0000000000ff782f */ /* 0x000fe80003820000 */
[----:B------:R-:W-:Y:S01]  /*49a0*/  PLOP3.LUT P1, PT, P2, P1, PT, 0xf2, 0x2f ;  /* 0x00000000002f781c */ /* 0x000fe20001723e72 */
[----:B------:R-:W-:Y:S01]  /*49b0*/  @!UPT UIADD3 URZ, UPT, UPT, URZ, URZ, URZ ;  /* 0x000000fffffff290 */ /* 0x000fe2000fffe0ff */
[----:B--2---:R-:W-:Y:S11]  /*49c0*/  @!P0 BRA `(.L_x_81) ;  /* 0x0000005400148947 */ /* 0x004ff60003800000 */
.L_x_168:
[----:B------:R-:W-:Y:S01]  /*49d0*/  @!P1 IADD3 R2, P0, PT, R12, 0x580, RZ ;  /* 0x000005800c029810 */ /* 0x000fe20007f1e0ff */
[----:B------:R-:W-:Y:S01]  /*49e0*/  VOTEU.ALL UP0, P1 ;  /* 0x0000000000ff7886 */ /* 0x000fe20000800000 */
[----:B------:R-:W-:Y:S01]  /*49f0*/  UMOV UR6, 0x0 ;  /* 0x0000000000067882 */ /* 0x000fe20000000000 */
[----:B------:R-:W-:Y:S01]  /*4a00*/  UMOV UR7, 0x10000000 ;  /* 0x1000000000077882 */ /* 0x000fe20000000000 */
[----:B------:R-:W-:Y:S01]  /*4a10*/  @!P1 R2UR UR5, R2 ;  /* 0x00000000020592ca */ /* 0x000fe200000e0000 */
[----:B-1----:R-:W-:Y:S01]  /*4a20*/  @!P1 IMAD.X R0, RZ, RZ, R13, P0 ;  /* 0x000000ffff009224 */ /* 0x002fe200000e060d */
[----:B------:R-:W-:Y:S01]  /*4a30*/  @!UP0 UIADD3 UR32, UPT, UPT, UR21, 0x400, URZ ;  /* 0x0000040015208890 */ /* 0x000fe2000fffe0ff */
[----:B------:R-:W-:Y:S03]  /*4a40*/  VOTEU.ALL UP0, P1 ;  /* 0x0000000000ff7886 */ /* 0x000fe60000800000 */
[----:B------:R-:W-:Y:S01]  /*4a50*/  @!P1 R2UR UR4, R0 ;  /* 0x00000000000492ca */ /* 0x000fe200000e0000 */
[----:B------:R-:W-:Y:S06]  /*4a60*/  @!P1 IMAD.MOV.U32 R0, RZ, RZ, 0x2000 ;  /* 0x00002000ff009424 */ /* 0x000fec00078e00ff */
[----:B------:R-:W-:Y:S06]  /*4a70*/  IMAD.U32 R6, RZ, RZ, UR5 ;  /* 0x00000005ff067e24 */ /* 0x000fec000f8e00ff */
[----:B------:R-:W-:Y:S01]  /*4a80*/  IMAD.U32 R7, RZ, RZ, UR4 ;  /* 0x00000004ff077e24 */ /* 0x000fe2000f8e00ff */
[----:B------:R-:W-:Y:S04]  /*4a90*/  @!P1 R2UR UR4, R6 ;  /* 0x00000000060492ca */ /* 0x000fe800000e0000 */
[----:B------:R-:W-:Y:S11]  /*4aa0*/  @!P1 R2UR UR5, R7 ;  /* 0x00000000070592ca */ /* 0x000ff600000e0000 */
[----:B------:R-:W-:Y:S02]  /*4ab0*/  @!UPT UIADD3 URZ, UPT, UPT, URZ, URZ, URZ ;  /* 0x000000fffffff290 */ /* 0x000fe4000fffe0ff */
[----:B------:R1:W-:Y:S01]  /*4ac0*/  @!UP0 UTMALDG.3D [UR32], [UR4], desc[UR6] ;  /* 0x00000620040085b4 */ /* 0x0003e20008011000 */
[----:B------:R1:W-:Y:S01]  /*4ad0*/  @!P1 SYNCS.ARRIVE.TRANS64.RED.A0TR RZ, [UR21+0x40], R0 ;  /* 0x00004000ffff99a7 */ /* 0x0003e20008300415 */
[----:B------:R-:W-:Y:S01]  /*4ae0*/  SYNCS.ARRIVE.TRANS64.RED.A1T0 RZ, [UR50], RZ ;  /* 0x000000ffffff79a7 */ /* 0x000fe20008100432 */
[----:B------:R-:W2:Y:S02]  /*4af0*/  SYNCS.PHASECHK.TRANS64.TRYWAIT P0, [UR21+0x68], R4 ;  /* 0x00006804ff0075a7 */ /* 0x000ea40008001115 */
[----:B-12---:R-:W-:Y:S05]  /*4b00*/  @!P0 BRA `(.L_x_82) ;  /* 0x0000005000dc8947 */ /* 0x006fea0003800000 */
.L_x_170:
[----:B------:R-:W-:Y:S01]  /*4b10*/  @!P1 IADD3 R2, P0, PT, R12, 0x580, RZ ;  /* 0x000005800c029810 */ /* 0x000fe20007f1e0ff */
[----:B------:R-:W-:Y:S01]  /*4b20*/  VOTEU.ALL UP0, P1 ;  /* 0x0000000000ff7886 */ /* 0x000fe20000800000 */
[----:B------:R-:W-:Y:S01]  /*4b30*/  UMOV UR6, 0x0 ;  /* 0x0000000000067882 */ /* 0x000fe20000000000 */
[----:B------:R-:W-:Y:S01]  /*4b40*/  UMOV UR7, 0x10000000 ;  /* 0x1000000000077882 */ /* 0x000fe20000000000 */
[----:B------:R-:W-:Y:S01]  /*4b50*/  @!P1 R2UR UR5, R2 ;  /* 0x00000000020592ca */ /* 0x000fe200000e0000 */
[----:B------:R-:W-:Y:S01]  /*4b60*/  @!P1 IMAD.X R0, RZ, RZ, R13, P0 ;  /* 0x000000ffff009224 */ /* 0x000fe200000e060d */
[----:B------:R-:W-:Y:S02]  /*4b70*/  @!UP0 UIADD3 UR26, UPT, UPT, UR34, 0x40, URZ ;  /* 0x00000040221a8890 */ /* 0x000fe4000fffe0ff */
[----:B------:R-:W-:Y:S02]  /*4b80*/  @!UP0 UIADD3 UR24, UPT, UPT, UR21, 0x2400, URZ ;  /* 0x0000240015188890 */ /* 0x000fe4000fffe0ff */
[----:B------:R-:W-:Y:S01]  /*4b90*/  @!P1 R2UR UR4, R0 ;  /* 0x00000000000492ca */ /* 0x000fe200000e0000 */
[----:B------:R-:W-:Y:S01]  /*4ba0*/  VOTEU.ALL UP0, P1 ;  /* 0x0000000000ff7886 */ /* 0x000fe20000800000 */
[----:B------:R-:W-:Y:S01]  /*4bb0*/  @!P1 IMAD.MOV.U32 R0, RZ, RZ, 0x2000 ;  /* 0x00002000ff009424 */ /* 0x000fe200078e00ff */
[----:B------:R-:W-:Y:S01]  /*4bc0*/  UMOV UR27, UR35 ;  /* 0x00000023001b7c82 */ /* 0x000fe20008000000 */
[----:B------:R-:W-:Y:S03]  /*4bd0*/  UMOV UR28, UR36 ;  /* 0x00000024001c7c82 */ /* 0x000fe60008000000 */
        /* <DEDUP_REMOVED lines=8> */
[----:B------:R-:W4:Y:S02]  /*4c60*/  SYNCS.PHASECHK.TRANS64.TRYWAIT P0, [UR21+0x70], R4 ;  /* 0x00007004ff0075a7 */ /* 0x000f240008001115 */
[----:B--2-4-:R-:W-:Y:S05]  /*4c70*/  @!P0 BRA `(.L_x_83) ;  /* 0x0000005000988947 */ /* 0x014fea0003800000 */
.L_x_172:
[----:B------:R-:W-:Y:S01]  /*4c80*/  @!P1 IADD3 R2, P0, PT, R12, 0x580, RZ ;  /* 0x000005800c029810 */ /* 0x000fe20007f1e0ff */
[----:B------:R-:W-:Y:S01]  /*4c90*/  VOTEU.ALL UP0, P1 ;  /* 0x0000000000ff7886 */ /* 0x000fe20000800000 */
[----:B------:R-:W-:Y:S01]  /*4ca0*/  UMOV UR6, 0x0 ;  /* 0x0000000000067882 */ /* 0x000fe20000000000 */
[----:B------:R-:W-:Y:S01]  /*4cb0*/  UMOV UR7, 0x10000000 ;  /* 0x1000000000077882 */ /* 0x000fe20000000000 */
[----:B------:R-:W-:Y:S01]  /*4cc0*/  @!P1 R2UR UR5, R2 ;  /* 0x00000000020592ca */ /* 0x000fe200000e0000 */
[----:B------:R-:W-:Y:S01]  /*4cd0*/  @!P1 IMAD.X R0, RZ, RZ, R13, P0 ;  /* 0x000000ffff009224 */ /* 0x000fe200000e060d */
[----:B------:R-:W-:Y:S01]  /*4ce0*/  @!UP0 UIADD3 UR18, UPT, UPT, UR34, 0x80, URZ ;  /* 0x0000008022128890 */ /* 0x000fe2000fffe0ff */
[----:B------:R-:W-:Y:S01]  /*4cf0*/  VIADD R10, R10, 0x1 ;  /* 0x000000010a0a7836 */ /* 0x000fe20000000000 */
        /* <DEDUP_REMOVED lines=16> */
.L_x_174:
[----:B------:R-:W-:Y:S01]  /*4e00*/  @!P1 IADD3 R2, P0, PT, R12, 0x580, RZ ;  /* 0x000005800c029810 */ /* 0x000fe20007f1e0ff */
[----:B------:R-:W-:Y:S01]  /*4e10*/  VOTEU.ALL UP0, P1 ;  /* 0x0000000000ff7886 */ /* 0x000fe20000800000 */
[----:B------:R-:W-:Y:S01]  /*4e20*/  UMOV UR6, 0x0 ;  /* 0x0000000000067882 */ /* 0x000fe20000000000 */
[----:B------:R-:W-:Y:S01]  /*4e30*/  UMOV UR7, 0x10000000 ;  /* 0x1000000000077882 */ /* 0x000fe20000000000 */
[----:B------:R-:W-:Y:S01]  /*4e40*/  @!P1 R2UR UR5, R2 ;  /* 0x00000000020592ca */ /* 0x000fe200000e0000 */
[----:B------:R-:W-:Y:S01]  /*4e50*/  @!P1 IMAD.X R0, RZ, RZ, R13, P0 ;  /* 0x000000ffff009224 */ /* 0x000fe200000e060d */
[----:B------:R-:W-:Y:S01]  /*4e60*/  @!UP0 UIADD3 UR10, UPT, UPT, UR34, 0xc0, URZ ;  /* 0x000000c0220a8890 */ /* 0x000fe2000fffe0ff */
[----:B------:R-:W-:Y:S01]  /*4e70*/  R2UR UR18, R83 ;  /* 0x00000000531272ca */ /* 0x000fe200000e0000 */
[----:B------:R-:W-:Y:S01]  /*4e80*/  @!UP0 UIADD3 UR8, UPT, UPT, UR21, 0x6400, URZ ;  /* 0x0000640015088890 */ /* 0x000fe2000fffe0ff */
[----:B------:R-:W-:Y:S01]  /*4e90*/  R2UR UR16, R84 ;  /* 0x00000000541072ca */ /* 0x000fe200000e0000 */
[----:B------:R-:W-:Y:S01]  /*4ea0*/  @!UP0 UIADD3 UR9, UPT, UPT, UR21, 0x58, URZ ;  /* 0x0000005815098890 */ /* 0x000fe2000fffe0ff */
[----:B------:R-:W-:Y:S01]  /*4eb0*/  @!P1 R2UR UR4, R0 ;  /* 0x00000000000492ca */ /* 0x000fe200000e0000 */
[----:B------:R-:W-:Y:S01]  /*4ec0*/  VOTEU.ALL UP0, P1 ;  /* 0x0000000000ff7886 */ /* 0x000fe20000800000 */
[----:B------:R-:W-:Y:S01]  /*4ed0*/  UMOV UR11, UR35 ;  /* 0x00000023000b7c82 */ /* 0x000fe20008000000 */
[----:B------:R-:W-:Y:S01]  /*4ee0*/  UMOV UR12, UR36 ;  /* 0x00000024000c7c82 */ /* 0x000fe20008000000 */
[C---:B------:R-:W-:Y:S01]  /*4ef0*/  ISETP.NE.AND P0, PT, R10.reuse, 0x2, PT ;  /* 0x000000020a00780c */ /* 0x040fe20003f05270 */
[----:B------:R-:W-:Y:S01]  /*4f00*/  UMOV UR36, UR29 ;  /* 0x0000001d00247c82 */ /* 0x000fe20008000000 */
[----:B-1----:R-:W-:Y:S01]  /*4f10*/  IMAD.U32 R4, RZ, RZ, UR5 ;  /* 0x00000005ff047e24 */ /* 0x002fe2000f8e00ff */
[----:B------:R-:W-:Y:S01]  /*4f20*/  LOP3.LUT R11, R11, 0x1, RZ, 0x3c, !PT ;  /* 0x000000010b0b7812 */ /* 0x000fe200078e3cff */
[----:B------:R-:W-:Y:S01]  /*4f30*/  UPLOP3.LUT UP4, UPT, UPT, UPT, UPT, 0x80, 0x8 ;  /* 0x000000000008789c */ /* 0x000fe20003f8f070 */
[----:B------:R-:W-:Y:S01]  /*4f40*/  SEL R0, RZ, 0x1, P0 ;  /* 0x00000001ff007807 */ /* 0x000fe20000000000 */
[----:B------:R-:W-:Y:S01]  /*4f50*/  UIADD3 UR31, UPT, UPT, UR13, UR18, URZ ;  /* 0x000000120d1f7290 */ /* 0x000fe2000fffe0ff */
[----:B------:R-:W-:Y:S01]  /*4f60*/  SEL R10, R10, RZ, P0 ;  /* 0x000000ff0a0a7207 */ /* 0x000fe20000000000 */
[----:B------:R-:W-:Y:S01]  /*4f70*/  UIADD3 UR30, UPT, UPT, UR14, UR16, URZ ;  /* 0x000000100e1e7290 */ /* 0x000fe2000fffe0ff */
[----:B------:R-:W-:Y:S01]  /*4f80*/  IMAD.U32 R5, RZ, RZ, UR4 ;  /* 0x00000004ff057e24 */ /* 0x000fe2000f8e00ff */
[----:B------:R-:W-:Y:S02]  /*4f90*/  @!P1 R2UR UR4, R4 ;  /* 0x00000000040492ca */ /* 0x000fe400000e0000 */
[----:B------:R-:W-:Y:S02]  /*4fa0*/  LOP3.LUT R9, R9, R0, RZ, 0x3c, !PT ;  /* 0x0000000009097212 */ /* 0x000fe400078e3cff */
[----:B------:R-:W-:Y:S11]  /*4fb0*/  @!P1 R2UR UR5, R5 ;  /* 0x00000000050592ca */ /* 0x000ff600000e0000 */
[----:B------:R-:W-:Y:S02]  /*4fc0*/  @!UPT UIADD3 URZ, UPT, UPT, URZ, URZ, URZ ;  /* 0x000000fffffff290 */ /* 0x000fe4000fffe0ff */
[----:B------:R1:W-:Y:S01]  /*4fd0*/  @!UP0 UTMALDG.3D [UR8], [UR4], desc[UR6] ;  /* 0x00000608040085b4 */ /* 0x0003e20008011000 */
[----:B------:R1:W-:Y:S01]  /*4fe0*/  @!P1 SYNCS.ARRIVE.TRANS64.RED.A0TR RZ, [UR21+0x58], R3 ;  /* 0x00005803ffff99a7 */ /* 0x0003e20008300415 */
[----:B------:R-:W-:Y:S01]  /*4ff0*/  SYNCS.ARRIVE.TRANS64.RED.A1T0 RZ, [UR43], RZ ;  /* 0x000000ffffff79a7 */ /* 0x000fe2000810042b */
[----:B------:R-:W-:Y:S05]  /*5000*/  BRA.U UP2, `(.L_x_85) ;  /* 0xfffffff102587547 */ /* 0x000fea000b83ffff */
[----:B-1----:R-:W-:-:S04]  /*5010*/  SHF.L.U32 R3, R11, 0x1f, RZ ;  /* 0x0000001f0b037819 */ /* 0x002fc800000006ff */
[----:B------:R-:W1:Y:S02]  /*5020*/  SYNCS.PHASECHK.TRANS64.TRYWAIT P0, [UR21+0x60], R3 ;  /* 0x00006003ff0075a7 */ /* 0x000e640008001115 */
[----:B-1----:R-:W-:Y:S05]  /*5030*/  @!P0 BRA `(.L_x_86) ;  /* 0x0000004c00d88947 */ /* 0x002fea0003800000 */
.L_x_176:
[----:B------:R-:W2:Y:S02]  /*5040*/  SYNCS.PHASECHK.TRANS64.TRYWAIT P0, [UR21+0x68], R3 ;  /* 0x00006803ff0075a7 */ /* 0x000ea40008001115 */
[----:B--2---:R-:W-:Y:S05]  /*5050*/  @!P0 BRA `(.L_x_87) ;  /* 0x0000004c00e88947 */ /* 0x004fea0003800000 */
.L_x_178:
[----:B------:R-:W2:Y:S02]  /*5060*/  SYNCS.PHASECHK.TRANS64.TRYWAIT P0, [UR21+0x70], R3 ;  /* 0x00007003ff0075a7 */ /* 0x000ea40008001115 */
[----:B--2---:R-:W-:Y:S05]  /*5070*/  @!P0 BRA `(.L_x_88) ;  /* 0x0000004c00f88947 */ /* 0x004fea0003800000 */
.L_x_180:
[----:B-1----:R-:W-:-:S07]  /*5080*/  MOV R0, UR21 ;  /* 0x0000001500007c02 */ /* 0x002fce0008000f00 */
.L_x_89:
[----:B-1----:R-:W-:-:S04]  /*5090*/  SHF.L.U32 R3, R11, 0x1f, RZ ;  /* 0x0000001f0b037819 */ /* 0x002fc800000006ff */
[----:B------:R1:W2:Y:S03]  /*50a0*/  SYNCS.PHASECHK.TRANS64.TRYWAIT P0, [R0+URZ+0x78], R3 ;  /* 0x00007803000075a7 */ /* 0x0002a600080011ff */
[----:B--2---:R-:W-:Y:S05]  /*50b0*/  @!P0 NANOSLEEP.SYNCS 0x989680 ;  /* 0x009896800000895d */ /* 0x004fea0003900000 */
[----:B------:R-:W2:Y:S02]  /*50c0*/  @!P0 SYNCS.PHASECHK.TRANS64 P0, [R0+URZ+0x78], R3 ;  /* 0x00007803000085a7 */ /* 0x000ea400080010ff */
[----:B--23--:R-:W-:Y:S05]  /*50d0*/  @P0 EXIT ;  /* 0x000000000000094d */ /* 0x00cfea0003800000 */
[----:B------:R-:W-:Y:S05]  /*50e0*/  BRA `(.L_x_89) ;  /* 0xfffffffc00e87947 */ /* 0x000fea000383ffff */
.L_x_74:
[----:B------:R-:W-:-:S06]  /*50f0*/  UISETP.GE.AND UP0, UPT, UR18, 0x4, UPT ;  /* 0x000000041200788c */ /* 0x000fcc000bf06270 */
[----:B------:R-:W-:-:S13]  /*5100*/  PLOP3.LUT P0, PT, PT, PT, UP0, 0x80, 0x8 ;  /* 0x000000000008781c */ /* 0x000fda0003f0f008 */
[----:B-1----:R-:W-:Y:S05]  /*5110*/  @!P0 EXIT ;  /* 0x000000000000894d */ /* 0x002fea0003800000 */
[----:B------:R-:W1:Y:S08]  /*5120*/  S2UR UR4, SR_CgaCtaId ;  /* 0x00000000000479c3 */ /* 0x000e700000008800 */
[----:B------:R-:W-:Y:S01]  /*5130*/  BAR.SYNC.DEFER_BLOCKING 0x6, 0xa0 ;  /* 0x0182800000007b1d */ /* 0x000fe20000010000 */
[C---:B------:R-:W-:Y:S01]  /*5140*/  IMAD.SHL.U32 R5, R94.reuse, 0x40, RZ ;  /* 0x000000405e057824 */ /* 0x040fe200078e00ff */
[----:B------:R-:W-:Y:S01]  /*5150*/  SHF.R.U32.HI R3, RZ, 0x1, R94 ;  /* 0x00000001ff037819 */ /* 0x000fe2000001165e */
[C---:B------:R-:W-:Y:S01]  /*5160*/  IMAD.U32 R37, R94.reuse, 0x10000, RZ ;  /* 0x000100005e257824 */ /* 0x040fe200078e00ff */
[C---:B------:R-:W-:Y:S01]  /*5170*/  R2P PR, R94.reuse, 0x6 ;  /* 0x000000065e007804 */ /* 0x040fe20000000000 */
[----:B------:R-:W-:Y:S01]  /*5180*/  IMAD.SHL.U32 R80, R94, 0x20, RZ ;  /* 0x000000205e507824 */ /* 0x000fe200078e00ff */
[----:B------:R-:W-:-:S02]  /*5190*/  UMOV UR44, 0x400 ;  /* 0x00000400002c7882 */ /* 0x000fc40000000000 */
[----:B------:R-:W2:Y:S01]  /*51a0*/  LDC.64 R78, c[0x0][0x8b0] ;  /* 0x00022c00ff4e7b82 */ /* 0x000ea20000000a00 */
[C---:B------:R-:W-:Y:S01]  /*51b0*/  LOP3.LUT R2, R5.reuse, 0x1c0, RZ, 0xc0, !PT ;  /* 0x000001c005027812 */ /* 0x040fe200078ec0ff */
[----:B------:R-:W-:Y:S01]  /*51c0*/  IMAD.MOV.U32 R92, RZ, RZ, 0x20 ;  /* 0x00000020ff5c7424 */ /* 0x000fe200078e00ff */
[----:B------:R-:W-:Y:S01]  /*51d0*/  LOP3.LUT R5, R5, 0x200, RZ, 0xc0, !PT ;  /* 0x0000020005057812 */ /* 0x000fe200078ec0ff */
[----:B------:R-:W-:Y:S01]  /*51e0*/  IMAD.MOV.U32 R91, RZ, RZ, 0x1 ;  /* 0x00000001ff5b7424 */ /* 0x000fe200078e00ff */
[----:B------:R-:W-:Y:S01]  /*51f0*/  LOP3.LUT R3, R2, 0x8, R3, 0xf8, !PT ;  /* 0x0000000802037812 */ /* 0x000fe200078ef803 */
[----:B------:R-:W-:Y:S01]  /*5200*/  IMAD.SHL.U32 R2, R94, 0x8, RZ ;  /* 0x000000085e027824 */ /* 0x000fe200078e00ff */
[----:B------:R-:W-:Y:S01]  /*5210*/  LOP3.LUT R37, R37, 0x600000, RZ, 0xc0, !PT ;  /* 0x0060000025257812 */ /* 0x000fe200078ec0ff */
[----:B------:R-:W3:Y:S01]  /*5220*/  LDC.64 R76, c[0x0][0x8a8] ;  /* 0x00022a00ff4c7b82 */ /* 0x000ee20000000a00 */
[----:B------:R-:W-:Y:S01]  /*5230*/  LOP3.LUT R80, R5, 0xc00, R80, 0xf8, !PT ;  /* 0x00000c0005507812 */ /* 0x000fe200078ef850 */
[----:B------:R-:W-:Y:S01]  /*5240*/  IMAD.MOV.U32 R36, RZ, RZ, RZ ;  /* 0x000000ffff247224 */ /* 0x000fe200078e00ff */
[----:B------:R-:W-:Y:S01]  /*5250*/  LOP3.LUT R3, R3, 0x38, R2, 0x78, !PT ;  /* 0x0000003803037812 */ /* 0x000fe200078e7802 */
[----:B------:R-:W-:Y:S01]  /*5260*/  IMAD.MOV.U32 R90, RZ, RZ, RZ ;  /* 0x000000ffff5a7224 */ /* 0x000fe200078e00ff */
[----:B------:R-:W-:-:S02]  /*5270*/  SEL R93, R92, 0xffffffe0, !P2 ;  /* 0xffffffe05c5d7807 */ /* 0x000fc40005000000 */
[----:B------:R-:W-:Y:S02]  /*5280*/  CS2R R88, SRZ ;  /* 0x0000000000587805 */ /* 0x000fe4000001ff00 */
[----:B------:R-:W-:Y:S01]  /*5290*/  LOP3.LUT R80, R80, R3, RZ, 0xfc, !PT ;  /* 0x0000000350507212 */ /* 0x000fe200078efcff */
[----:B-1----:R-:W-:Y:S01]  /*52a0*/  ULEA UR44, UR4, UR44, 0x18 ;  /* 0x0000002c042c7291 */ /* 0x002fe2000f8ec0ff */
[----:B------:R-:W-:Y:S01]  /*52b0*/  LOP3.LUT R94, R94, 0x60, RZ, 0xc0, !PT ;  /* 0x000000605e5e7812 */ /* 0x000fe200078ec0ff */
[----:B------:R-:W1:Y:S01]  /*52c0*/  LDCU UR59, c[0x0][0x370] ;  /* 0x00006e00ff3b77ac */ /* 0x000e620008000800 */
[----:B------:R-:W-:Y:S01]  /*52d0*/  SEL R92, R92, 0xffffffe0, !P1 ;  /* 0xffffffe05c5c7807 */ /* 0x000fe20004800000 */
[----:B------:R-:W-:Y:S01]  /*52e0*/  UIADD3 UR4, UPT, UPT, UR44, 0x400, URZ ;  /* 0x000004002c047890 */ /* 0x000fe2000fffe0ff */
[----:B------:R-:W4:Y:S04]  /*52f0*/  LDCU UR43, c[0x0][0xb0c] ;  /* 0x00016180ff2b77ac */ /* 0x000f280008000800 */
[----:B------:R-:W1:Y:S01]  /*5300*/  LDS R0, [UR44+0x140] ;  /* 0x0001402cff007984 */ /* 0x000e620008000800 */
[----:B------:R-:W-:Y:S01]  /*5310*/  IMAD.U32 R86, RZ, RZ, UR4 ;  /* 0x00000004ff567e24 */ /* 0x000fe2000f8e00ff */
[----:B------:R-:W1:Y:S01]  /*5320*/  LDCU UR39, c[0x0][0xb30] ;  /* 0x00016600ff2777ac */ /* 0x000e620008000800 */
[----:B------:R-:W1:Y:S01]  /*5330*/  LDCU.64 UR56, c[0x0][0x888] ;  /* 0x00011100ff3877ac */ /* 0x000e620008000a00 */
[----:B------:R-:W1:Y:S01]  /*5340*/  LDCU.64 UR40, c[0x0][0xb28] ;  /* 0x00016500ff2877ac */ /* 0x000e620008000a00 */
[----:B------:R-:W1:Y:S01]  /*5350*/  LDCU.64 UR62, c[0x0][0x890] ;  /* 0x00011200ff3e77ac */ /* 0x000e620008000a00 */
[----:B------:R-:W1:Y:S01]  /*5360*/  LDCU.128 UR52, c[0x0][0xb10] ;  /* 0x00016200ff3477ac */ /* 0x000e620008000c00 */
[----:B------:R-:W1:Y:S01]  /*5370*/  LDCU UR58, c[0x0][0x374] ;  /* 0x00006e80ff3a77ac */ /* 0x000e620008000800 */
[----:B------:R-:W-:Y:S01]  /*5380*/  UMOV UR47, URZ ;  /* 0x000000ff002f7c82 */ /* 0x000fe20008000000 */
[----:B------:R-:W-:Y:S01]  /*5390*/  UMOV UR46, URZ ;  /* 0x000000ff002e7c82 */ /* 0x000fe20008000000 */
[----:B-1234-:R-:W-:-:S07]  /*53a0*/  IMAD.IADD R37, R0, 0x1, R37 ;  /* 0x0000000100257824 */ /* 0x01efce00078e0225 */
.L_x_133:
[C---:B------:R-:W-:Y:S02]  /*53b0*/  LEA R3, R88.reuse, UR44, 0x3 ;  /* 0x0000002c58037c11 */ /* 0x040fe4000f8e18ff */
[----:B------:R-:W-:Y:S02]  /*53c0*/  SHF.L.U32 R0, R89, 0x1f, RZ ;  /* 0x0000001f59007819 */ /* 0x000fe400000006ff */
[----:B------:R-:W-:Y:S02]  /*53d0*/  LEA R5, R88, UR44, 0x4 ;  /* 0x0000002c58057c11 */ /* 0x000fe4000f8e20ff */
[----:B-1----:R-:W1:Y:S02]  /*53e0*/  SYNCS.PHASECHK.TRANS64.TRYWAIT P0, [R3+URZ+0x90], R0 ;  /* 0x00009000030075a7 */ /* 0x002e6400080011ff */
[----:B-1----:R-:W-:Y:S05]  /*53f0*/  @!P0 BRA `(.L_x_90) ;  /* 0x0000004c00308947 */ /* 0x002fea0003800000 */
.L_x_181:
[----:B------:R-:W2:Y:S01]  /*5400*/  LDS.128 R4, [R5+0x120] ;  /* 0x0001200005047984 */ /* 0x000ea20000000c00 */
[----:B------:R-:W-:Y:S01]  /*5410*/  UISETP.GE.AND UP0, UPT, UR42, 0x1, UPT ;  /* 0x000000012a00788c */ /* 0x000fe2000bf06270 */
[----:B------:R-:W-:Y:S01]  /*5420*/  @!PT LDS RZ, [RZ] ;  /* 0x00000000fffff984 */ /* 0x000fe20000000800 */
[----:B------:R-:W-:Y:S01]  /*5430*/  @!PT LDS RZ, [RZ] ;  /* 0x00000000fffff984 */ /* 0x000fe20000000800 */
[----:B------:R-:W-:Y:S01]  /*5440*/  @!PT LDS RZ, [RZ] ;  /* 0x00000000fffff984 */ /* 0x000fe20000000800 */
[----:B------:R-:W-:Y:S01]  /*5450*/  @!PT LDS RZ, [RZ] ;  /* 0x00000000fffff984 */ /* 0x000fe20000000800 */
[----:B------:R3:W-:Y:S06]  /*5460*/  MEMBAR.ALL.CTA ;  /* 0x0000000000007992 */ /* 0x0007ec0000008000 */
[----:B---3--:R-:W3:Y:S01]  /*5470*/  FENCE.VIEW.ASYNC.S ;  /* 0x00000000000073c6 */ /* 0x008ee20000000000 */
[----:B--2---:R-:W-:Y:S11]  /*5480*/  LOP3.LUT P0, RZ, R6, 0x1, RZ, 0xc0, !PT ;  /* 0x0000000106ff7812 */ /* 0x004ff6000780c0ff */
[----:B------:R-:W-:Y:S02]  /*5490*/  @!UPT UIADD3 URZ, UPT, UPT, URZ, URZ, URZ ;  /* 0x000000fffffff290 */ /* 0x000fe4000fffe0ff */
[----:B---3--:R-:W-:Y:S01]  /*54a0*/  VOTEU.ANY UP1, P0 ;  /* 0x0000000000ff7886 */ /* 0x008fe20000020100 */
[----:B------:R-:W-:Y:S01]  /*54b0*/  PLOP3.LUT P0, PT, PT, PT, UP1, 0x80, 0x8 ;  /* 0x000000000008781c */ /* 0x000fe20003f0f018 */
[----:B------:R-:W-:Y:S11]  /*54c0*/  UP2UR UR61, UPR, URZ, 0x2 ;  /* 0x00000002ff3d7883 */ /* 0x000ff60008000000 */
[----:B------:R-:W-:Y:S01]  /*54d0*/  @!UPT UIADD3 URZ, UPT, UPT, URZ, URZ, URZ ;  /* 0x000000fffffff290 */ /* 0x000fe2000fffe0ff */
[----:B-1----:R-:W-:Y:S02]  /*54e0*/  @P0 SHF.R.U32.HI R0, RZ, 0x10, R5 ;  /* 0x00000010ff000819 */ /* 0x002fe40000011605 */
        /* <DEDUP_REMOVED lines=12> */
[----:B------:R-:W2:Y:S01]  /*55b0*/  LDCU UR12, c[0x0][0xb20] ;  /* 0x00016400ff0c77ac */ /* 0x000ea20008000800 */
[----:B------:R-:W-:Y:S02]  /*55c0*/  UIMAD.WIDE.U32 UR4, UR58, UR55, URZ ;  /* 0x000000373a0472a5 */ /* 0x000fe4000f8e00ff */
[----:B------:R-:W-:Y:S02]  /*55d0*/  UIMAD.WIDE.U32 UR6, UR59, UR52, URZ ;  /* 0x000000343b0672a5 */ /* 0x000fe4000f8e00ff */
[----:B------:R-:W-:Y:S02]  /*55e0*/  UISETP.NE.AND UP0, UPT, UR54, 0x1, UPT ;  /* 0x000000013600788c */ /* 0x000fe4000bf05270 */
[----:B------:R-:W-:Y:S02]  /*55f0*/  UIMAD.WIDE.U32 UR8, UR37, UR55, URZ ;  /* 0x00000037250872a5 */ /* 0x000fe4000f8e00ff */
[----:B------:R-:W-:Y:S02]  /*5600*/  UIMAD.WIDE.U32 UR10, UR38, UR52, URZ ;  /* 0x00000034260a72a5 */ /* 0x000fe4000f8e00ff */
[----:B------:R-:W-:Y:S02]  /*5610*/  UISETP.NE.AND UP1, UPT, UR43, 0x1, UPT ;  /* 0x000000012b00788c */ /* 0x000fe4000bf25270 */
[----:B------:R-:W-:Y:S01]  /*5620*/  UISETP.NE.AND UP2, UPT, UR42, 0x1, UPT ;  /* 0x000000012a00788c */ /* 0x000fe2000bf45270 */
[----:B------:R-:W-:Y:S02]  /*5630*/  UMOV UR4, UR5 ;  /* 0x0000000500047c82 */ /* 0x000fe40008000000 */
[----:B--2---:R-:W-:Y:S03]  /*5640*/  USHF.R.U32.HI UR5, URZ, UR12, UR4 ;  /* 0x0000000cff057299 */ /* 0x004fe60008011604 */
[----:B------:R-:W-:Y:S02]  /*5650*/  UMOV UR4, UR7 ;  /* 0x0000000700047c82 */ /* 0x000fe40008000000 */
[----:B------:R-:W-:Y:S02]  /*5660*/  USHF.R.U32.HI UR7, URZ, UR53, UR4 ;  /* 0x00000035ff077299 */ /* 0x000fe40008011604 */
[----:B------:R-:W-:Y:S02]  /*5670*/  USEL UR4, UR58, UR5, !UP0 ;  /* 0x000000053a047287 */ /* 0x000fe4000c000000 */
[----:B------:R-:W-:Y:S01]  /*5680*/  USEL UR7, UR59, UR7, !UP1 ;  /* 0x000000073b077287 */ /* 0x000fe2000c800000 */
[----:B------:R-:W-:Y:S01]  /*5690*/  UMOV UR5, UR9 ;  /* 0x0000000900057c82 */ /* 0x000fe20008000000 */
[----:B------:R-:W-:Y:S02]  /*56a0*/  UIMAD.WIDE.U32 UR8, UR4, UR40, URZ ;  /* 0x00000028040872a5 */ /* 0x000fe4000f8e00ff */
[----:B------:R-:W-:Y:S03]  /*56b0*/  USHF.R.U32.HI UR6, URZ, UR12, UR5 ;  /* 0x0000000cff067299 */ /* 0x000fe60008011605 */
[----:B------:R-:W-:Y:S01]  /*56c0*/  UMOV UR5, UR11 ;  /* 0x0000000b00057c82 */ /* 0x000fe20008000000 */
[----:B------:R-:W-:Y:S02]  /*56d0*/  UIMAD.WIDE.U32 UR10, UR7, UR40, URZ ;  /* 0x00000028070a72a5 */ /* 0x000fe4000f8e00ff */
[----:B------:R-:W-:Y:S02]  /*56e0*/  USHF.R.U32.HI UR12, URZ, UR53, UR5 ;  /* 0x00000035ff0c7299 */ /* 0x000fe40008011605 */
[----:B------:R-:W-:Y:S01]  /*56f0*/  USEL UR6, UR37, UR6, !UP0 ;  /* 0x0000000625067287 */ /* 0x000fe2000c000000 */
[----:B------:R-:W-:Y:S02]  /*5700*/  UMOV UR5, UR9 ;  /* 0x0000000900057c82 */ /* 0x000fe40008000000 */
[----:B------:R-:W-:Y:S01]  /*5710*/  UMOV UR10, UR11 ;  /* 0x0000000b000a7c82 */ /* 0x000fe20008000000 */
[----:B------:R-:W-:Y:S02]  /*5720*/  @UP2 USHF.R.U32.HI UR4, URZ, UR41, UR5 ;  /* 0x00000029ff042299 */ /* 0x000fe40008011605 */
[----:B------:R-:W-:Y:S02]  /*5730*/  @UP2 USHF.R.U32.HI UR7, URZ, UR41, UR10 ;  /* 0x00000029ff072299 */ /* 0x000fe4000801160a */
[----:B------:R-:W-:Y:S02]  /*5740*/  UIMAD UR4, UR42, UR4, URZ ;  /* 0x000000042a0472a4 */ /* 0x000fe4000f8e02ff */
[----:B------:R-:W-:Y:S02]  /*5750*/  UIMAD.WIDE.U32 UR10, UR6, UR40, URZ ;  /* 0x00000028060a72a5 */ /* 0x000fe4000f8e00ff */
[----:B------:R-:W-:Y:S02]  /*5760*/  USEL UR5, UR38, UR12, !UP1 ;  /* 0x0000000c26057287 */ /* 0x000fe4000c800000 */
[----:B------:R-:W-:Y:S02]  /*5770*/  UIMAD UR8, UR42, UR7, URZ ;  /* 0x000000072a0872a4 */ /* 0x000fe4000f8e02ff */
[----:B------:R-:W-:Y:S03]  /*5780*/  UISETP.GE.AND UP0, UPT, UR6, UR4, UPT ;  /* 0x000000040600728c */ /* 0x000fe6000bf06270 */
[----:B------:R-:W-:Y:S01]  /*5790*/  UMOV UR4, UR11 ;  /* 0x0000000b00047c82 */ /* 0x000fe20008000000 */
[----:B------:R-:W-:Y:S02]  /*57a0*/  UISETP.GE.OR UP0, UPT, UR5, UR8, UP0 ;  /* 0x000000080500728c */ /* 0x000fe40008706670 */
[----:B------:R-:W-:Y:S02]  /*57b0*/  USHF.R.U32.HI UR4, URZ, UR41, UR4 ;  /* 0x00000029ff047299 */ /* 0x000fe40008011604 */
[----:B------:R-:W-:Y:S02]  /*57c0*/  UIMAD.WIDE.U32 UR8, UR5, UR40, URZ ;  /* 0x00000028050872a5 */ /* 0x000fe4000f8e00ff */
[----:B------:R-:W-:Y:S02]  /*57d0*/  USEL UR11, UR6, UR4, !UP2 ;  /* 0x00000004060b7287 */ /* 0x000fe4000d000000 */
[----:B------:R-:W-:Y:S02]  /*57e0*/  UIADD3 UR8, UPT, UPT, -UR5, URZ, URZ ;  /* 0x000000ff05087290 */ /* 0x000fe4000fffe1ff */
[----:B------:R-:W-:Y:S01]  /*57f0*/  UIADD3 UR10, UPT, UPT, -UR11, URZ, URZ ;  /* 0x000000ff0b0a7290 */ /* 0x000fe2000fffe1ff */
[----:B------:R-:W-:Y:S01]  /*5800*/  @!UP0 UMOV UR4, UR9 ;  /* 0x0000000900048c82 */ /* 0x000fe20008000000 */
[----:B------:R-:W-:Y:S02]  /*5810*/  UIADD3 UR9, UPT, UPT, -UR6, URZ, URZ ;  /* 0x000000ff06097290 */ /* 0x000fe4000fffe1ff */
[----:B------:R-:W-:Y:S02]  /*5820*/  @!UP0 USHF.R.U32.HI UR4, URZ, UR41, UR4 ;  /* 0x00000029ff048299 */ /* 0x000fe40008011604 */
[----:B------:R-:W-:Y:S02]  /*5830*/  UIMAD UR10, UR42, UR10, UR6 ;  /* 0x0000000a2a0a72a4 */ /* 0x000fe4000f8e0206 */
[----:B------:R-:W-:Y:S04]  /*5840*/  @!UP0 USEL UR4, UR5, UR4, !UP2 ;  /* 0x0000000405048287 */ /* 0x000fe8000d000000 */
[----:B------:R-:W-:Y:S02]  /*5850*/  @!UP0 UIMAD UR10, UR7, UR10, UR4 ;  /* 0x0000000a070a82a4 */ /* 0x000fe4000f8e0204 */
[----:B------:R-:W-:Y:S02]  /*5860*/  @!UP0 UIADD3 UR11, UPT, UPT, UR11, -UR4, URZ ;  /* 0x800000040b0b8290 */ /* 0x000fe4000fffe0ff */
[----:B------:R-:W-:Y:S02]  /*5870*/  UIMAD UR7, UR43, UR8, UR38 ;  /* 0x000000082b0772a4 */ /* 0x000fe4000f8e0226 */
[----:B------:R-:W-:Y:S02]  /*5880*/  @!UP0 UIMAD UR6, UR11, UR42, UR5 ;  /* 0x0000002a0b0682a4 */ /* 0x000fe4000f8e0205 */
[----:B------:R-:W-:Y:S01]  /*5890*/  UIMAD UR4, UR54, UR9, UR37 ;  /* 0x00000009360472a4 */ /* 0x000fe2000f8e0225 */
[----:B------:R-:W-:Y:S02]  /*58a0*/  @!UP0 UMOV UR5, UR10 ;  /* 0x0000000a00058c82 */ /* 0x000fe40008000000 */
[----:B------:R-:W-:Y:S02]  /*58b0*/  UIMAD UR38, UR5, UR43, UR7 ;  /* 0x0000002b052672a4 */ /* 0x000fe4000f8e0207 */
[----:B------:R-:W-:Y:S11]  /*58c0*/  UIMAD UR37, UR6, UR54, UR4 ;  /* 0x00000036062572a4 */ /* 0x000ff6000f8e0204 */
[----:B------:R-:W-:Y:S01]  /*58d0*/  @!UPT UIADD3 URZ, UPT, UPT, URZ, URZ, URZ ;  /* 0x000000fffffff290 */ /* 0x000fe2000fffe0ff */
.L_x_91:
[----:B------:R-:W-:Y:S01]  /*58e0*/  UISETP.NE.AND UP0, UPT, UR39, 0x1, UPT ;  /* 0x000000012700788c */ /* 0x000fe2000bf05270 */
[----:B------:R-:W-:Y:S01]  /*58f0*/  LOP3.LUT P0, RZ, R86, 0x3f0, RZ, 0xc0, !PT ;  /* 0x000003f056ff7812 */ /* 0x000fe2000780c0ff */
[----:B------:R-:W-:Y:S01]  /*5900*/  USHF.L.U32 UR50, UR30, 0x6, URZ ;  /* 0x000000061e327899 */ /* 0x000fe200080006ff */
[----:B------:R-:W-:Y:S01]  /*5910*/  BSSY.RECONVERGENT B6, `(.L_x_92) ;  /* 0x0000034000067945 */ /* 0x000fe20003800200 */
[----:B------:R-:W-:Y:S01]  /*5920*/  USHF.L.U32 UR49, UR31, 0x8, URZ ;  /* 0x000000081f317899 */ /* 0x000fe200080006ff */
[----:B------:R-:W-:Y:S06]  /*5930*/  IADD3 R88, PT, PT, R88, 0x1, RZ ;  /* 0x0000000158587810 */ /* 0x000fec0007ffe0ff */
[----:B------:R-:W2:Y:S01]  /*5940*/  @!UP0 LDCU.128 UR12, c[0x0][0xb10] ;  /* 0x00016200ff0c87ac */ /* 0x000ea20008000c00 */
[----:B------:R-:W3:Y:S01]  /*5950*/  @!UP0 LDCU UR5, c[0x0][0xb0c] ;  /* 0x00016180ff0587ac */ /* 0x000ee20008000800 */
[----:B------:R-:W4:Y:S01]  /*5960*/  @!UP0 LDCU UR10, c[0x0][0xb20] ;  /* 0x00016400ff0a87ac */ /* 0x000f220008000800 */
[----:B--2---:R-:W-:Y:S02]  /*5970*/  UIMAD.WIDE.U32 UR8, UR38, UR12, URZ ;  /* 0x0000000c260872a5 */ /* 0x004fe4000f8e00ff */
[----:B------:R-:W-:Y:S02]  /*5980*/  UIMAD.WIDE.U32 UR6, UR37, UR15, URZ ;  /* 0x0000000f250672a5 */ /* 0x000fe4000f8e00ff */
[----:B------:R-:W-:Y:S03]  /*5990*/  @!UP0 UISETP.NE.AND UP1, UPT, UR14, 0x1, UPT ;  /* 0x000000010e00888c */ /* 0x000fe6000bf25270 */
[----:B------:R-:W-:Y:S01]  /*59a0*/  @!UP0 UMOV UR4, UR9 ;  /* 0x0000000900048c82 */ /* 0x000fe20008000000 */
[----:B---3--:R-:W-:Y:S02]  /*59b0*/  @!UP0 UISETP.NE.AND UP2, UPT, UR5, 0x1, UPT ;  /* 0x000000010500888c */ /* 0x008fe4000bf45270 */
[----:B------:R-:W-:Y:S01]  /*59c0*/  @!UP0 USHF.R.U32.HI UR4, URZ, UR13, UR4 ;  /* 0x0000000dff048299 */ /* 0x000fe20008011604 */
[----:B------:R-:W-:Y:S02]  /*59d0*/  @!UP0 UMOV UR6, UR7 ;  /* 0x0000000700068c82 */ /* 0x000fe40008000000 */
[----:B----4-:R-:W-:Y:S02]  /*59e0*/  @!UP0 USHF.R.U32.HI UR6, URZ, UR10, UR6 ;  /* 0x0000000aff068299 */ /* 0x010fe40008011606 */
[----:B------:R-:W-:Y:S02]  /*59f0*/  @!UP0 USEL UR7, UR38, UR4, !UP2 ;  /* 0x0000000426078287 */ /* 0x000fe4000d000000 */
[----:B------:R-:W-:Y:S04]  /*5a00*/  @!UP0 USEL UR6, UR37, UR6, !UP1 ;  /* 0x0000000625068287 */ /* 0x000fe8000c800000 */
[----:B------:R-:W-:Y:S02]  /*5a10*/  @!UP0 UIADD3 UR4, UPT, UPT, -UR7, UR6, URZ ;  /* 0x0000000607048290 */ /* 0x000fe4000fffe1ff */
[----:B------:R-:W-:Y:S02]  /*5a20*/  @!UP0 UIADD3 UR6, UPT, UPT, UR7, -UR6, URZ ;  /* 0x8000000607068290 */ /* 0x000fe4000fffe0ff */
[----:B------:R-:W-:Y:S02]  /*5a30*/  @!UP0 UIMAD UR38, UR4, UR5, UR38 ;  /* 0x00000005042682a4 */ /* 0x000fe4000f8e0226 */
[----:B------:R-:W-:Y:S01]  /*5a40*/  @!UP0 UIMAD UR37, UR6, UR14, UR37 ;  /* 0x0000000e062582a4 */ /* 0x000fe2000f8e0225 */
[----:B------:R-:W-:Y:S11]  /*5a50*/  @!P0 BRA `(.L_x_93) ;  /* 0x00000000007c8947 */ /* 0x000ff60003800000 */
[----:B------:R-:W2:Y:S01]  /*5a60*/  LDCU.64 UR8, c[0x4][0x80] ;  /* 0x01001000ff0877ac */ /* 0x000ea20008000a00 */
[----:B------:R-:W-:Y:S01]  /*5a70*/  MOV R2, 0x0 ;  /* 0x0000000000027802 */ /* 0x000fe20000000f00 */
[----:B------:R-:W-:Y:S02]  /*5a80*/  HFMA2 R12, -RZ, RZ, 0, 5.9604644775390625e-08 ;  /* 0x00000001ff0c7431 */ /* 0x000fe400000001ff */
[----:B------:R-:W-:Y:S01]  /*5a90*/  IMAD.MOV.U32 R8, RZ, RZ, 0x70 ;  /* 0x00000070ff087424 */ /* 0x000fe200078e00ff */
[----:B------:R3:W4:Y:S01]  /*5aa0*/  LDC.64 R14, c[0x4][R2] ;  /* 0x01000000020e7b82 */ /* 0x0007220000000a00 */
[----:B------:R-:W1:Y:S01]  /*5ab0*/  LDCU.64 UR6, c[0x4][0x88] ;  /* 0x01001100ff0677ac */ /* 0x000e620008000a00 */
[----:B------:R-:W-:Y:S01]  /*5ac0*/  IMAD.MOV.U32 R13, RZ, RZ, RZ ;  /* 0x000000ffff0d7224 */ /* 0x000fe200078e00ff */
[----:B------:R-:W1:Y:S01]  /*5ad0*/  LDCU.64 UR4, c[0x4][0x8] ;  /* 0x01000100ff0477ac */ /* 0x000e620008000a00 */
[----:B--2---:R-:W-:Y:S01]  /*5ae0*/  MOV R5, UR9 ;  /* 0x0000000900057c02 */ /* 0x004fe20008000f00 */
[----:B------:R-:W-:Y:S01]  /*5af0*/  IMAD.U32 R4, RZ, RZ, UR8 ;  /* 0x00000008ff047e24 */ /* 0x000fe2000f8e00ff */
[----:B-1----:R-:W-:Y:S01]  /*5b00*/  MOV R7, UR7 ;  /* 0x0000000700077c02 */ /* 0x002fe20008000f00 */
[----:B------:R-:W-:Y:S01]  /*5b10*/  IMAD.U32 R6, RZ, RZ, UR6 ;  /* 0x00000006ff067e24 */ /* 0x000fe2000f8e00ff */
[----:B------:R-:W-:Y:S01]  /*5b20*/  MOV R11, UR5 ;  /* 0x00000005000b7c02 */ /* 0x000fe20008000f00 */
[----:B------:R-:W-:Y:S02]  /*5b30*/  IMAD.U32 R10, RZ, RZ, UR4 ;  /* 0x00000004ff0a7e24 */ /* 0x000fe4000f8e00ff */
[----:B------:R-:W-:Y:S07]  /*5b40*/  LEPC R20, `(.L_x_94) ;  /* 0x000000001014794e */ /* 0x000fee0000000000 */
[----:B---345:R-:W-:Y:S05]  /*5b50*/  CALL.ABS.NOINC R14 ;  /* 0x000000000e007343 */ /* 0x038fea0003c00000 */
.L_x_94:
[----:B------:R-:W1:Y:S01]  /*5b60*/  LDCU.64 UR8, c[0x4][0x80] ;  /* 0x01001000ff0877ac */ /* 0x000e620008000a00 */
[----:B------:R-:W2:Y:S01]  /*5b70*/  LDC.64 R2, c[0x4][R2] ;  /* 0x0100000002027b82 */ /* 0x000ea20000000a00 */
[----:B------:R-:W-:Y:S02]  /*5b80*/  HFMA2 R12, -RZ, RZ, 0, 5.9604644775390625e-08 ;  /* 0x00000001ff0c7431 */ /* 0x000fe400000001ff */
[----:B------:R-:W-:Y:S02]  /*5b90*/  IMAD.MOV.U32 R8, RZ, RZ, 0x70 ;  /* 0x00000070ff087424 */ /* 0x000fe400078e00ff */
[----:B------:R-:W-:Y:S01]  /*5ba0*/  IMAD.MOV.U32 R13, RZ, RZ, RZ ;  /* 0x000000ffff0d7224 */ /* 0x000fe200078e00ff */
[----:B------:R-:W3:Y:S01]  /*5bb0*/  LDCU.64 UR6, c[0x4][0x88] ;  /* 0x01001100ff0677ac */ /* 0x000ee20008000a00 */
[----:B------:R-:W4:Y:S01]  /*5bc0*/  LDCU.64 UR4, c[0x4][0x8] ;  /* 0x01000100ff0477ac */ /* 0x000f220008000a00 */
[----:B-1----:R-:W-:Y:S02]  /*5bd0*/  MOV R4, UR8 ;  /* 0x0000000800047c02 */ /* 0x002fe40008000f00 */
[----:B------:R-:W-:Y:S02]  /*5be0*/  MOV R5, UR9 ;  /* 0x0000000900057c02 */ /* 0x000fe40008000f00 */
[----:B---3--:R-:W-:Y:S01]  /*5bf0*/  MOV R7, UR7 ;  /* 0x0000000700077c02 */ /* 0x008fe20008000f00 */
[----:B------:R-:W-:Y:S01]  /*5c00*/  IMAD.U32 R6, RZ, RZ, UR6 ;  /* 0x00000006ff067e24 */ /* 0x000fe2000f8e00ff */
[----:B----4-:R-:W-:Y:S01]  /*5c10*/  MOV R11, UR5 ;  /* 0x00000005000b7c02 */ /* 0x010fe20008000f00 */
[----:B------:R-:W-:Y:S02]  /*5c20*/  IMAD.U32 R10, RZ, RZ, UR4 ;  /* 0x00000004ff0a7e24 */ /* 0x000fe4000f8e00ff */
[----:B------:R-:W-:Y:S07]  /*5c30*/  LEPC R20, `(.L_x_93) ;  /* 0x000000001014794e */ /* 0x000fee0000000000 */
[----:B--2---:R-:W-:Y:S05]  /*5c40*/  CALL.ABS.NOINC R2 ;  /* 0x0000000002007343 */ /* 0x004fea0003c00000 */
.L_x_93:
[----:B------:R-:W-:Y:S05]  /*5c50*/  BSYNC.RECONVERGENT B6 ;  /* 0x0000000000067941 */ /* 0x000fea0003800200 */
.L_x_92:
[----:B------:R-:W-:Y:S01]  /*5c60*/  R2UR UR4, R85 ;  /* 0x00000000550472ca */ /* 0x000fe200000e0000 */
[----:B------:R-:W-:Y:S01]  /*5c70*/  UISETP.NE.U32.AND UP0, UPT, UR62, URZ, UPT ;  /* 0x000000ff3e00728c */ /* 0x000fe2000bf05070 */
[----:B------:R-:W-:Y:S02]  /*5c80*/  ISETP.NE.U32.AND P4, PT, R78, RZ, PT ;  /* 0x000000ff4e00720c */ /* 0x000fe40003f85070 */
[----:B------:R-:W-:Y:S01]  /*5c90*/  ISETP.NE.U32.AND P2, PT, RZ, UR56, PT ;  /* 0x00000038ff007c0c */ /* 0x000fe2000bf45070 */
[----:B------:R-:W-:Y:S01]  /*5ca0*/  UISETP.NE.AND.EX UP1, UPT, UR63, URZ, UPT, UP0 ;  /* 0x000000ff3f00728c */ /* 0x000fe2000bf25300 */
[----:B------:R-:W-:Y:S01]  /*5cb0*/  ISETP.NE.AND.EX P4, PT, R79, RZ, PT, P4 ;  /* 0x000000ff4f00720c */ /* 0x000fe20003f85340 */
[----:B------:R-:W-:Y:S01]  /*5cc0*/  UPLOP3.LUT UP0, UPT, UPT, UPT, UPT, 0x40, 0x4 ;  /* 0x000000000004789c */ /* 0x000fe20003f0e870 */
[----:B------:R-:W-:Y:S05]  /*5cd0*/  ISETP.NE.AND.EX P2, PT, RZ, UR57, PT, P2 ;  /* 0x00000039ff007c0c */ /* 0x000fea000bf45320 */
[----:B------:R-:W-:Y:S06]  /*5ce0*/  UISETP.NE.AND UP2, UPT, UR4, URZ, UPT ;  /* 0x000000ff0400728c */ /* 0x000fec000bf45270 */
[----:B------:R-:W-:Y:S05]  /*5cf0*/  PLOP3.LUT P1, PT, PT, PT, UP2, 0x80, 0x8 ;  /* 0x000000000008781c */ /* 0x000fea0003f2f028 */
[----:B------:R-:W-:Y:S06]  /*5d00*/  @UP2 UPLOP3.LUT UP0, UPT, UPT, UPT, UP1, 0x80, 0x8 ;  /* 0x000000000008289c */ /* 0x000fec0003f0f010 */
[----:B------:R-:W-:Y:S01]  /*5d10*/  PLOP3.LUT P0, PT, PT, PT, UP0, 0x80, 0x8 ;  /* 0x000000000008781c */ /* 0x000fe20003f0f008 */
[----:B------:R-:W-:Y:S01]  /*5d20*/  @!UPT UIADD3 URZ, UPT, UPT, URZ, URZ, URZ ;  /* 0x000000fffffff290 */ /* 0x000fe2000fffe0ff */
[----:B------:R-:W-:Y:S11]  /*5d30*/  BRA.U !UP1, `(.L_x_95) ;  /* 0x00000001093c7547 */ /* 0x000ff6000b800000 */
[----:B------:R-:W-:Y:S01]  /*5d40*/  UISETP.NE.U32.AND UP0, UPT, UR56, URZ, UPT ;  /* 0x000000ff3800728c */ /* 0x000fe2000bf05070 */
[----:B-1----:R-:W-:Y:S01]  /*5d50*/  HFMA2 R0, -RZ, RZ, 0, 5.9604644775390625e-08 ;  /* 0x00000001ff007431 */ /* 0x002fe200000001ff */
[----:B------:R-:W1:Y:S01]  /*5d60*/  LDCU.64 UR8, c[0x0][0x358] ;  /* 0x00006b00ff0877ac */ /* 0x000e620008000a00 */
[----:B------:R-:W-:Y:S01]  /*5d70*/  IMAD.MOV.U32 R81, RZ, RZ, 0x1 ;  /* 0x00000001ff517424 */ /* 0x000fe200078e00ff */
[----:B------:R-:W-:Y:S06]  /*5d80*/  UISETP.NE.AND.EX UP0, UPT, UR57, URZ, UPT, UP0 ;  /* 0x000000ff3900728c */ /* 0x000fec000bf05300 */
        /* <DEDUP_REMOVED lines=9> */
[----:B--23--:R-:W-:Y:S02]  /*5e20*/  @!P3 IMAD.U32 R41, RZ, RZ, UR4 ;  /* 0x00000004ff29be24 */ /* 0x00cfe4000f8e00ff */
.L_x_95:
[----:B------:R-:W-:Y:S05]  /*5e30*/  @!P4 BRA `(.L_x_96) ;  /* 0x000000000024c947 */ /* 0x000fea0003800000 */
[----:B------:R-:W-:Y:S01]  /*5e40*/  ISETP.NE.U32.AND P3, PT, R76, RZ, PT ;  /* 0x000000ff4c00720c */ /* 0x000fe20003f65070 */
[----:B------:R-:W2:Y:S03]  /*5e50*/  LDCU.64 UR4, c[0x0][0x358] ;  /* 0x00006b00ff0477ac */ /* 0x000ea60008000a00 */
[----:B------:R-:W-:Y:S11]  /*5e60*/  ISETP.NE.AND.EX P3, PT, R77, RZ, PT, P3 ;  /* 0x000000ff4d00720c */ /* 0x000ff60003f65330 */
[----:B------:R-:W-:Y:S02]  /*5e70*/  @!UPT UIADD3 URZ, UPT, UPT, URZ, URZ, URZ ;  /* 0x000000fffffff290 */ /* 0x000fe4000fffe0ff */
[----:B------:R-:W3:Y:S01]  /*5e80*/  @P3 LDC.64 R2, c[0x0][0x8a8] ;  /* 0x00022a00ff023b82 */ /* 0x000ee20000000a00 */
[----:B-1----:R-:W-:Y:S04]  /*5e90*/  @P3 IMAD R0, R78, UR36, RZ ;  /* 0x000000244e003c24 */ /* 0x002fe8000f8e02ff */
[----:B---3--:R-:W-:Y:S05]  /*5ea0*/  @P3 IMAD.WIDE R2, R0, 0x4, R2 ;  /* 0x0000000400023825 */ /* 0x008fea00078e0202 */
[----:B--2--5:R2:W5:Y:S02]  /*5eb0*/  @P3 LDG.E R38, desc[UR4][R2.64] ;  /* 0x0000000402263981 */ /* 0x024564000c1e1900 */
[----:B--2---:R-:W3:Y:S02]  /*5ec0*/  @!P3 LDC R38, c[0x0][0x8a0] ;  /* 0x00022800ff26bb82 */ /* 0x004ee40000000800 */
.L_x_96:
[----:B-----5:R-:W-:Y:S01]  /*5ed0*/  FSETP.NEU.AND P3, PT, R41, RZ, PT ;  /* 0x000000ff2900720b */ /* 0x020fe20003f6d000 */
[----:B------:R-:W-:Y:S01]  /*5ee0*/  IMAD.SHL.U32 R47, R80, 0x2, RZ ;  /* 0x00000002502f7824 */ /* 0x000fe200078e00ff */
[----:B------:R-:W-:Y:S01]  /*5ef0*/  SEL R5, RZ, 0xffffffff, P2 ;  /* 0xffffffffff057807 */ /* 0x000fe20001000000 */
[----:B------:R-:W-:Y:S01]  /*5f00*/  BSSY B1, `(.L_x_97) ;  /* 0x0000044000017945 */ /* 0x000fe20003800000 */
[----:B------:R-:W-:Y:S01]  /*5f10*/  @P1 LOP3.LUT P2, RZ, R81, 0xff, RZ, 0xc0, !PT ;  /* 0x000000ff51ff1812 */ /* 0x000fe2000784c0ff */
[----:B------:R-:W-:Y:S01]  /*5f20*/  VIADD R97, R47, UR44 ;  /* 0x0000002c2f617c36 */ /* 0x000fe20008000000 */
[----:B------:R-:W-:Y:S01]  /*5f30*/  @P1 SEL R2, RZ, 0xffffffff, P3 ;  /* 0xffffffffff021807 */ /* 0x000fe20001800000 */
[----:B------:R-:W-:Y:S01]  /*5f40*/  IMAD.MOV.U32 R60, RZ, RZ, 0x1 ;  /* 0x00000001ff3c7424 */ /* 0x000fe200078e00ff */
[----:B------:R-:W-:Y:S01]  /*5f50*/  LOP3.LUT R91, R91, 0x1, RZ, 0x3c, !PT ;  /* 0x000000015b5b7812 */ /* 0x000fe200078e3cff */
[----:B------:R-:W-:Y:S01]  /*5f60*/  IMAD.MOV.U32 R46, RZ, RZ, RZ ;  /* 0x000000ffff2e7224 */ /* 0x000fe200078e00ff */
[----:B------:R-:W-:Y:S02]  /*5f70*/  @P0 SEL R2, R5, R2, !P2 ;  /* 0x0000000205020207 */ /* 0x000fe40005000000 */
[----:B------:R-:W-:Y:S02]  /*5f80*/  CS2R R74, SRZ ;  /* 0x00000000004a7805 */ /* 0x000fe4000001ff00 */
[----:B------:R-:W-:Y:S02]  /*5f90*/  LEA R98, R36, UR44, 0x3 ;  /* 0x0000002c24627c11 */ /* 0x000fe4000f8e18ff */
[----:B------:R-:W-:Y:S02]  /*5fa0*/  CS2R R72, SRZ ;  /* 0x0000000000487805 */ /* 0x000fe4000001ff00 */
[----:B------:R-:W-:Y:S02]  /*5fb0*/  @P1 LOP3.LUT R2, R2, 0x1, RZ, 0xc0, !PT ;  /* 0x0000000102021812 */ /* 0x000fe400078ec0ff */
[----:B------:R-:W-:Y:S02]  /*5fc0*/  CS2R R66, SRZ ;  /* 0x0000000000427805 */ /* 0x000fe4000001ff00 */
[----:B------:R-:W-:Y:S02]  /*5fd0*/  SHF.L.U32 R3, R90, 0x1f, RZ ;  /* 0x0000001f5a037819 */ /* 0x000fe400000006ff */
[----:B------:R-:W-:Y:S02]  /*5fe0*/  CS2R R64, SRZ ;  /* 0x0000000000407805 */ /* 0x000fe4000001ff00 */
[----:B------:R-:W-:Y:S02]  /*5ff0*/  ISETP.NE.U32.OR P6, PT, R2, 0x1, !P1 ;  /* 0x000000010200780c */ /* 0x000fe40004fc5470 */
[----:B------:R-:W-:Y:S02]  /*6000*/  CS2R R58, SRZ ;  /* 0x00000000003a7805 */ /* 0x000fe4000001ff00 */
[----:B------:R-:W-:Y:S02]  /*6010*/  PLOP3.LUT P2, PT, PT, PT, UP1, 0x80, 0x8 ;  /* 0x000000000008781c */ /* 0x000fe40003f4f018 */
[----:B------:R-:W-:Y:S02]  /*6020*/  CS2R R56, SRZ ;  /* 0x0000000000387805 */ /* 0x000fe4000001ff00 */
[----:B------:R-:W-:Y:S02]  /*6030*/  LEA.HI R39, R36, R36, RZ, 0x1 ;  /* 0x0000002424277211 */ /* 0x000fe400078f08ff */
[----:B------:R-:W-:Y:S02]  /*6040*/  CS2R R50, SRZ ;  /* 0x0000000000327805 */ /* 0x000fe4000001ff00 */
[----:B------:R-:W-:Y:S02]  /*6050*/  LOP3.LUT P4, R87, R81, 0xff, RZ, 0xc0, !PT ;  /* 0x000000ff51577812 */ /* 0x000fe4000788c0ff */
[----:B------:R-:W-:Y:S02]  /*6060*/  CS2R R48, SRZ ;  /* 0x0000000000307805 */ /* 0x000fe4000001ff00 */
[----:B------:R-:W-:Y:S01]  /*6070*/  SEL R2, RZ, 0xffffffff, P3 ;  /* 0xffffffffff027807 */ /* 0x000fe20001800000 */
[C---:B-1----:R-:W-:Y:S01]  /*6080*/  IMAD.SHL.U32 R0, R39.reuse, 0x80, RZ ;  /* 0x0000008027007824 */ /* 0x042fe200078e00ff */
[----:B------:R-:W-:Y:S01]  /*6090*/  LOP3.LUT R39, R39, 0xffe, RZ, 0xc0, !PT ;  /* 0x00000ffe27277812 */ /* 0x000fe200078ec0ff */
[----:B------:R-:W-:Y:S01]  /*60a0*/  VIADD R99, R97, 0x400 ;  /* 0x0000040061637836 */ /* 0x000fe20000000000 */
[----:B------:R-:W-:Y:S01]  /*60b0*/  P2R R95, PR, RZ, 0x40 ;  /* 0x00000040ff5f7803 */ /* 0x000fe20000000000 */
[----:B------:R-:W-:Y:S01]  /*60c0*/  IMAD.IADD R96, R92, 0x1, R97 ;  /* 0x000000015c607824 */ /* 0x000fe200078e0261 */
[----:B------:R-:W-:Y:S01]  /*60d0*/  @P6 SHF.L.U32 R4, R91, 0x1f, RZ ;  /* 0x0000001f5b046819 */ /* 0x000fe200000006ff */
[----:B------:R-:W-:Y:S01]  /*60e0*/  IMAD.IADD R39, R36, 0x1, -R39 ;  /* 0x0000000124277824 */ /* 0x000fe200078e0a27 */
[----:B------:R-:W-:Y:S02]  /*60f0*/  @P2 SEL R2, R5, R2, !P4 ;  /* 0x0000000205022207 */ /* 0x000fe40006000000 */
[----:B------:R-:W1:Y:S01]  /*6100*/  @P6 SYNCS.PHASECHK.TRANS64.TRYWAIT P1, [UR44+0x40], R4 ;  /* 0x00004004ff0065a7 */ /* 0x000e62000802112c */
[----:B------:R-:W-:Y:S02]  /*6110*/  LOP3.LUT R0, R0, 0xffffff00, RZ, 0xc0, !PT ;  /* 0xffffff0000007812 */ /* 0x000fe400078ec0ff */
[----:B------:R-:W-:Y:S03]  /*6120*/  LOP3.LUT R2, R2, 0x1, RZ, 0xc0, !PT ;  /* 0x0000000102027812 */ /* 0x000fe600078ec0ff */
[----:B------:R-:W-:Y:S01]  /*6130*/  IMAD.IADD R0, R37, 0x1, R0 ;  /* 0x0000000125007824 */ /* 0x000fe200078e0200 */
[----:B------:R-:W-:Y:S03]  /*6140*/  ISETP.NE.U32.AND P5, PT, R2, 0x1, PT ;  /* 0x000000010200780c */ /* 0x000fe60003fa5070 */
[----:B------:R-:W-:Y:S01]  /*6150*/  IMAD R39, R39, 0x100000, R0 ;  /* 0x0010000027277824 */ /* 0x000fe200078e0200 */
[----:B------:R-:W-:Y:S01]  /*6160*/  P2R R61, PR, RZ, 0x20 ;  /* 0x00000020ff3d7803 */ /* 0x000fe20000000000 */
[----:B------:R2:W4:Y:S01]  /*6170*/  SYNCS.PHASECHK.TRANS64.TRYWAIT P0, [R98+URZ+0xb0], R3 ;  /* 0x0000b003620075a7 */ /* 0x00052200080011ff */
[----:B-1----:R-:W-:Y:S01]  /*6180*/  @P6 SEL R60, RZ, 0x1, !P1 ;  /* 0x00000001ff3c6807 */ /* 0x002fe20004800000 */
[----:B--2---:R-:W-:Y:S06]  /*6190*/  @!P6 BRA `(.L_x_98) ;  /* 0x000000000068e947 */ /* 0x004fec0003800000 */
[C---:B------:R-:W-:Y:S01]  /*61a0*/  @P5 IMAD R5, R93.reuse, 0x2, R99 ;  /* 0x000000025d055824 */ /* 0x040fe200078e0263 */
[----:B------:R-:W-:Y:S01]  /*61b0*/  ISETP.NE.AND P1, PT, R60, RZ, PT ;  /* 0x000000ff3c00720c */ /* 0x000fe20003f25270 */
[----:B------:R-:W-:Y:S01]  /*61c0*/  @P5 IMAD R2, R93, 0x2, R97 ;  /* 0x000000025d025824 */ /* 0x000fe200078e0261 */
[----:B------:R-:W-:Y:S01]  /*61d0*/  BSSY B0, `(.L_x_99) ;  /* 0x000000e000007945 */ /* 0x000fe20003800000 */
[----:B------:R-:W-:Y:S01]  /*61e0*/  IMAD.MOV.U32 R74, RZ, RZ, RZ ;  /* 0x000000ffff4a7224 */ /* 0x000fe200078e00ff */
[----:B------:R-:W-:Y:S01]  /*61f0*/  CS2R R66, SRZ ;  /* 0x0000000000427805 */ /* 0x000fe2000001ff00 */
[----:B------:R-:W-:Y:S01]  /*6200*/  @P5 IMAD.IADD R4, R92, 0x1, R5 ;  /* 0x000000015c045824 */ /* 0x000fe200078e0205 */
[----:B------:R-:W-:Y:S02]  /*6210*/  CS2R R64, SRZ ;  /* 0x0000000000407805 */ /* 0x000fe4000001ff00 */
[----:B------:R-:W-:Y:S02]  /*6220*/  CS2R R72, SRZ ;  /* 0x0000000000487805 */ /* 0x000fe4000001ff00 */
[----:B------:R-:W-:Y:S02]  /*6230*/  CS2R R50, SRZ ;  /* 0x0000000000327805 */ /* 0x000fe4000001ff00 */
[----:B------:R-:W-:Y:S02]  /*6240*/  CS2R R48, SRZ ;  /* 0x0000000000307805 */ /* 0x000fe4000001ff00 */
[----:B------:R-:W-:Y:S02]  /*6250*/  CS2R R58, SRZ ;  /* 0x00000000003a7805 */ /* 0x000fe4000001ff00 */
[----:B------:R-:W-:Y:S01]  /*6260*/  CS2R R56, SRZ ;  /* 0x0000000000387805 */ /* 0x000fe2000001ff00 */
[----:B------:R-:W-:Y:S06]  /*6270*/  @P1 BRA `(.L_x_100) ;  /* 0x00000000000c1947 */ /* 0x000fec0003800000 */
[----:B------:R-:W-:Y:S04]  /*6280*/  SHF.L.U32 R5, R91, 0x1f, RZ ;  /* 0x0000001f5b057819 */ /* 0x000fe800000006ff */
[----:B------:R-:W1:Y:S02]  /*6290*/  SYNCS.PHASECHK.TRANS64.TRYWAIT P1, [UR44+0x40], R5 ;  /* 0x00004005ff0075a7 */ /* 0x000e64000802112c */
[----:B-1----:R-:W-:Y:S05]  /*62a0*/  @!P1 BRA `(.L_x_101) ;  /* 0x0000003c00989947 */ /* 0x002fea0003800000 */
.L_x_100:
[----:B------:R-:W-:Y:S05]  /*62b0*/  BSYNC B0 ;  /* 0x0000000000007941 */ /* 0x000fea0003800000 */
.L_x_99:
[----:B------:R-:W-:Y:S01]  /*62c0*/  ISETP.NE.AND P1, PT, R61, RZ, PT ;  /* 0x000000ff3d00720c */ /* 0x000fe20003f25270 */
[----:B------:R-:W-:Y:S11]  /*62d0*/  HFMA2 R46, -RZ, RZ, 0, 5.9604644775390625e-08 ;  /* 0x00000001ff2e7431 */ /* 0x000ff600000001ff */
[----:B------:R-:W-:Y:S01]  /*62e0*/  @!UPT UIADD3 URZ, UPT, UPT, URZ, URZ, URZ ;  /* 0x000000fffffff290 */ /* 0x000fe2000fffe0ff */
[----:B------:R-:W-:Y:S05]  /*62f0*/  @P1 WARPSYNC.ALL ;  /* 0x0000000000001948 */ /* 0x000fea0003800000 */
[----:B------:R2:W1:Y:S04]  /*6300*/  @P1 LDSM.16.M88.4 R64, [R2+0x400] ;  /* 0x000400000240183b */ /* 0x0004680000000200 */
[----:B------:R2:W1:Y:S04]  /*6310*/  @P1 LDSM.16.M88.4 R72, [R4] ;  /* 0x000000000448183b */ /* 0x0004680000000200 */
[----:B------:R2:W1:Y:S04]  /*6320*/  @P1 LDSM.16.M88.4 R48, [R47+UR44+0x400] ;  /* 0x0004002c2f30183b */ /* 0x0004680008000200 */
[----:B------:R2:W1:Y:S02]  /*6330*/  @P1 LDSM.16.M88.4 R56, [R96+0x400] ;  /* 0x000400006038183b */ /* 0x0004640000000200 */
.L_x_98:
[----:B------:R-:W-:Y:S05]  /*6340*/  BSYNC B1 ;  /* 0x0000000000017941 */ /* 0x000fea0003800000 */
.L_x_97:
[----:B-1----:R-:W-:Y:S04]  /*6350*/  SHF.R.U32.HI R5, RZ, 0x15, R39 ;  /* 0x00000015ff057819 */ /* 0x002fe80000011627 */
[----:B------:R-:W-:Y:S01]  /*6360*/  LOP3.LUT P1, RZ, R5, 0x3, R82, 0x48, !PT ;  /* 0x0000000305ff7812 */ /* 0x000fe20007824852 */
[----:B------:R-:W-:Y:S01]  /*6370*/  @!UPT UIADD3 URZ, UPT, UPT, URZ, URZ, URZ ;  /* 0x000000fffffff290 */ /* 0x000fe2000fffe0ff */
[----:B----4-:R-:W-:Y:S11]  /*6380*/  @P0 BRA `(.L_x_102) ;  /* 0x0000000000080947 */ /* 0x010ff60003800000 */
[----:B------:R-:W1:Y:S02]  /*6390*/  SYNCS.PHASECHK.TRANS64.TRYWAIT P0, [R98+URZ+0xb0], R3 ;  /* 0x0000b003620075a7 */ /* 0x000e6400080011ff */
[----:B-1----:R-:W-:Y:S05]  /*63a0*/  @!P0 BRA `(.L_x_103) ;  /* 0x0000003c00708947 */ /* 0x002fea0003800000 */
.L_x_102:
[----:B------:R-:W-:Y:S05]  /*63b0*/  @!P1 BRA `(.L_x_104) ;  /* 0x0000000000409947 */ /* 0x000fea0003800000 */
[----:B------:R-:W4:Y:S01]  /*63c0*/  LDCU.64 UR8, c[0x4][0x70] ;  /* 0x01000e00ff0877ac */ /* 0x000f220008000a00 */
[----:B-1----:R-:W-:Y:S01]  /*63d0*/  MOV R3, 0x0 ;  /* 0x0000000000037802 */ /* 0x002fe20000000f00 */
[----:B------:R-:W-:Y:S02]  /*63e0*/  HFMA2 R12, -RZ, RZ, 0, 5.9604644775390625e-08 ;  /* 0x00000001ff0c7431 */ /* 0x000fe400000001ff */
[----:B------:R-:W-:Y:S02]  /*63f0*/  IMAD.MOV.U32 R8, RZ, RZ, 0x192 ;  /* 0x00000192ff087424 */ /* 0x000fe400078e00ff */
[----:B------:R-:W-:Y:S01]  /*6400*/  IMAD.MOV.U32 R13, RZ, RZ, RZ ;  /* 0x000000ffff0d7224 */ /* 0x000fe200078e00ff */
[----:B------:R-:W1:Y:S01]  /*6410*/  LDCU.64 UR6, c[0x4][0x78] ;  /* 0x01000f00ff0677ac */ /* 0x000e620008000a00 */
[----:B--2---:R-:W2:Y:S01]  /*6420*/  LDC.64 R2, c[0x4][R3] ;  /* 0x0100000003027b82 */ /* 0x004ea20000000a00 */
[----:B------:R-:W5:Y:S01]  /*6430*/  LDCU.64 UR4, c[0x4][0x10] ;  /* 0x01000200ff0477ac */ /* 0x000f620008000a00 */
[----:B----4-:R-:W-:Y:S01]  /*6440*/  MOV R5, UR9 ;  /* 0x0000000900057c02 */ /* 0x010fe20008000f00 */
[----:B------:R-:W-:Y:S01]  /*6450*/  IMAD.U32 R4, RZ, RZ, UR8 ;  /* 0x00000008ff047e24 */ /* 0x000fe2000f8e00ff */
[----:B-1----:R-:W-:Y:S01]  /*6460*/  MOV R7, UR7 ;  /* 0x0000000700077c02 */ /* 0x002fe20008000f00 */
[----:B------:R-:W-:Y:S01]  /*6470*/  IMAD.U32 R6, RZ, RZ, UR6 ;  /* 0x00000006ff067e24 */ /* 0x000fe2000f8e00ff */
[----:B-----5:R-:W-:Y:S01]  /*6480*/  MOV R11, UR5 ;  /* 0x00000005000b7c02 */ /* 0x020fe20008000f00 */
[----:B------:R-:W-:Y:S02]  /*6490*/  IMAD.U32 R10, RZ, RZ, UR4 ;  /* 0x00000004ff0a7e24 */ /* 0x000fe4000f8e00ff */
[----:B------:R-:W-:Y:S07]  /*64a0*/  LEPC R20, `(.L_x_104) ;  /* 0x000000001014794e */ /* 0x000fee0000000000 */
[----:B--23--:R-:W-:Y:S05]  /*64b0*/  CALL.ABS.NOINC R2 ;  /* 0x0000000002007343 */ /* 0x00cfea0003c00000 */
.L_x_104:
[----:B------:R-:W-:Y:S05]  /*64c0*/  WARPSYNC.ALL ;  /* 0x0000000000007948 */ /* 0x000fea0003800000 */
[----:B------:R-:W-:Y:S01]  /*64d0*/  R2UR UR4, R39 ;  /* 0x00000000270472ca */ /* 0x000fe200000e0000 */
[--C-:B------:R-:W-:Y:S01]  /*64e0*/  HADD2.F32 R40, -RZ, R48.reuse.H0_H0 ;  /* 0x20000030ff287230 */ /* 0x100fe20000004100 */
[----:B------:R-:W-:Y:S01]  /*64f0*/  SHF.L.U32 R62, R93, 0x1, RZ ;  /* 0x000000015d3e7819 */ /* 0x000fe200000006ff */
[----:B------:R-:W-:Y:S01]  /*6500*/  HADD2.F32 R43, -RZ, R48.H1_H1 ;  /* 0x30000030ff2b7230 */ /* 0x000fe20000004100 */
[----:B------:R-:W-:Y:S01]  /*6510*/  ISETP.NE.AND P0, PT, R94, RZ, PT ;  /* 0x000000ff5e00720c */ /* 0x000fe20003f05270 */
[----:B------:R-:W-:Y:S01]  /*6520*/  HADD2.F32 R42, -RZ, R49.H0_H0 ;  /* 0x20000031ff2a7230 */ /* 0x000fe20000004100 */
[----:B------:R-:W-:Y:S01]  /*6530*/  IADD3 R99, PT, PT, R99, R62, RZ ;  /* 0x0000003e63637210 */ /* 0x000fe20007ffe0ff */
[----:B------:R-:W-:Y:S01]  /*6540*/  HADD2.F32 R45, -RZ, R51.H0_H0 ;  /* 0x20000033ff2d7230 */ /* 0x000fe20000004100 */
[----:B------:R-:W-:Y:S02]  /*6550*/  BSSY.RECONVERGENT B0, `(.L_x_105) ;  /* 0x0000085000007945 */ /* 0x000fe40003800200 */
[----:B------:R-:W-:Y:S03]  /*6560*/  IADD3 R100, PT, PT, R92, R99, RZ ;  /* 0x000000635c647210 */ /* 0x000fe60007ffe0ff */
[----:B--2---:R-:W3:Y:S02]  /*6570*/  LDTM.16dp256bit.x8 R4, tmem[UR4] ;  /* 0x00000004000479ee */ /* 0x004ee400081a0000 */
[C---:B---3--:R-:W-:Y:S01]  /*6580*/  FMUL R0, R38.reuse, R4 ;  /* 0x0000000426007220 */ /* 0x048fe20000400000 */
[C---:B------:R-:W-:Y:S01]  /*6590*/  FMUL R2, R38.reuse, R5 ;  /* 0x0000000526027220 */ /* 0x040fe20000400000 */
[C---:B-1----:R-:W-:Y:S01]  /*65a0*/  FMUL R3, R38.reuse, R6 ;  /* 0x0000000626037220 */ /* 0x042fe20000400000 */
[C---:B------:R-:W-:Y:S01]  /*65b0*/  FMUL R7, R38.reuse, R7 ;  /* 0x0000000726077220 */ /* 0x040fe20000400000 */
[C---:B------:R-:W-:Y:S01]  /*65c0*/  FFMA R0, R41.reuse, R40, R0 ;  /* 0x0000002829007223 */ /* 0x040fe20000000000 */
[----:B------:R-:W-:Y:S02]  /*65d0*/  HADD2.F32 R40, -RZ, R49.H1_H1 ;  /* 0x30000031ff287230 */ /* 0x000fe40000004100 */
[C---:B------:R-:W-:Y:S01]  /*65e0*/  FFMA R2, R41.reuse, R43, R2 ;  /* 0x0000002b29027223 */ /* 0x040fe20000000002 */
[C---:B------:R-:W-:Y:S01]  /*65f0*/  FFMA R3, R41.reuse, R42, R3 ;  /* 0x0000002a29037223 */ /* 0x040fe20000000003 */
[--C-:B------:R-:W-:Y:S02]  /*6600*/  HADD2.F32 R43, -RZ, R50.reuse.H0_H0 ;  /* 0x20000032ff2b7230 */ /* 0x100fe40000004100 */
[----:B------:R-:W-:Y:S01]  /*6610*/  FMUL R4, R38, R8 ;  /* 0x0000000826047220 */ /* 0x000fe20000400000 */
[----:B------:R-:W-:Y:S01]  /*6620*/  HADD2.F32 R42, -RZ, R50.H1_H1 ;  /* 0x30000032ff2a7230 */ /* 0x000fe20000004100 */
[----:B------:R-:W-:Y:S01]  /*6630*/  F2FP.F16.F32.PACK_AB R52, R2, R0 ;  /* 0x000000000234723e */ /* 0x000fe200000000ff */
[C---:B------:R-:W-:Y:S01]  /*6640*/  FFMA R7, R41.reuse, R40, R7 ;  /* 0x0000002829077223 */ /* 0x040fe20000000007 */
[----:B------:R-:W-:Y:S01]  /*6650*/  FFMA R4, R41, R43, R4 ;  /* 0x0000002b29047223 */ /* 0x000fe20000000004 */
[C---:B------:R-:W-:Y:S01]  /*6660*/  FMUL R5, R38.reuse, R9 ;  /* 0x0000000926057220 */ /* 0x040fe20000400000 */
[C---:B------:R-:W-:Y:S01]  /*6670*/  FMUL R6, R38.reuse, R10 ;  /* 0x0000000a26067220 */ /* 0x040fe20000400000 */
[----:B------:R-:W-:Y:S01]  /*6680*/  HADD2.F32 R40, -RZ, R51.H1_H1 ;  /* 0x30000033ff287230 */ /* 0x000fe20000004100 */
[----:B------:R-:W-:Y:S01]  /*6690*/  F2FP.F16.F32.PACK_AB R53, R7, R3 ;  /* 0x000000030735723e */ /* 0x000fe200000000ff */
[C---:B------:R-:W-:Y:S01]  /*66a0*/  FFMA R5, R41.reuse, R42, R5 ;  /* 0x0000002a29057223 */ /* 0x040fe20000000005 */
[----:B------:R-:W-:Y:S01]  /*66b0*/  FFMA R6, R41, R45, R6 ;  /* 0x0000002d29067223 */ /* 0x000fe20000000006 */
[C---:B------:R-:W-:Y:S01]  /*66c0*/  FMUL R11, R38.reuse, R11 ;  /* 0x0000000b260b7220 */ /* 0x040fe20000400000 */
[--C-:B------:R-:W-:Y:S02]  /*66d0*/  HADD2.F32 R43, -RZ, R56.reuse.H0_H0 ;  /* 0x20000038ff2b7230 */ /* 0x100fe40000004100 */
[C---:B------:R-:W-:Y:S01]  /*66e0*/  FMUL R8, R38.reuse, R12 ;  /* 0x0000000c26087220 */ /* 0x040fe20000400000 */
[----:B------:R-:W-:Y:S01]  /*66f0*/  F2FP.F16.F32.PACK_AB R54, R5, R4 ;  /* 0x000000040536723e */ /* 0x000fe200000000ff */
[C---:B------:R-:W-:Y:S01]  /*6700*/  FFMA R11, R41.reuse, R40, R11 ;  /* 0x00000028290b7223 */ /* 0x040fe2000000000b */
[----:B------:R-:W-:Y:S02]  /*6710*/  HADD2.F32 R40, -RZ, R56.H1_H1 ;  /* 0x30000038ff287230 */ /* 0x000fe40000004100 */
[----:B------:R-:W-:Y:S01]  /*6720*/  FFMA R8, R41, R43, R8 ;  /* 0x0000002b29087223 */ /* 0x000fe20000000008 */
[C---:B------:R-:W-:Y:S01]  /*6730*/  FMUL R9, R38.reuse, R13 ;  /* 0x0000000d26097220 */ /* 0x040fe20000400000 */
[--C-:B------:R-:W-:Y:S01]  /*6740*/  HADD2.F32 R45, -RZ, R57.reuse.H0_H0 ;  /* 0x20000039ff2d7230 */ /* 0x100fe20000004100 */
[----:B------:R-:W-:Y:S01]  /*6750*/  F2FP.F16.F32.PACK_AB R55, R11, R6 ;  /* 0x000000060b37723e */ /* 0x000fe200000000ff */
[C---:B------:R-:W-:Y:S01]  /*6760*/  FMUL R10, R38.reuse, R14 ;  /* 0x0000000e260a7220 */ /* 0x040fe20000400000 */
[----:B------:R-:W-:Y:S02]  /*6770*/  HADD2.F32 R42, -RZ, R57.H1_H1 ;  /* 0x30000039ff2a7230 */ /* 0x000fe40000004100 */
[C---:B------:R-:W-:Y:S01]  /*6780*/  FFMA R9, R41.reuse, R40, R9 ;  /* 0x0000002829097223 */ /* 0x040fe20000000009 */
[C---:B------:R-:W-:Y:S01]  /*6790*/  FMUL R15, R38.reuse, R15 ;  /* 0x0000000f260f7220 */ /* 0x040fe20000400000 */
[----:B------:R1:W-:Y:S01]  /*67a0*/  STSM.16.M88.4 [R97+0x400], R52 ;  /* 0x0004003461007844 */ /* 0x0003e20000000200 */
[----:B------:R-:W-:Y:S01]  /*67b0*/  FFMA R10, R41, R45, R10 ;  /* 0x0000002d290a7223 */ /* 0x000fe2000000000a */
[--C-:B------:R-:W-:Y:S01]  /*67c0*/  HADD2.F32 R40, -RZ, R58.reuse.H0_H0 ;  /* 0x2000003aff287230 */ /* 0x100fe20000004100 */
[----:B------:R-:W-:Y:S01]  /*67d0*/  F2FP.F16.F32.PACK_AB R68, R9, R8 ;  /* 0x000000080944723e */ /* 0x000fe200000000ff */
[----:B------:R-:W-:Y:S01]  /*67e0*/  FFMA R15, R41, R42, R15 ;  /* 0x0000002a290f7223 */ /* 0x000fe2000000000f */
[C---:B------:R-:W-:Y:S01]  /*67f0*/  FMUL R12, R38.reuse, R16 ;  /* 0x00000010260c7220 */ /* 0x040fe20000400000 */
[----:B------:R-:W-:Y:S02]  /*6800*/  HADD2.F32 R42, -RZ, R58.H1_H1 ;  /* 0x3000003aff2a7230 */ /* 0x000fe40000004100 */
[C---:B------:R-:W-:Y:S01]  /*6810*/  FMUL R13, R38.reuse, R17 ;  /* 0x00000011260d7220 */ /* 0x040fe20000400000 */
[--C-:B------:R-:W-:Y:S01]  /*6820*/  HADD2.F32 R43, -RZ, R59.reuse.H0_H0 ;  /* 0x2000003bff2b7230 */ /* 0x100fe20000004100 */
[----:B------:R-:W-:Y:S01]  /*6830*/  F2FP.F16.F32.PACK_AB R69, R15, R10 ;  /* 0x0000000a0f45723e */ /* 0x000fe200000000ff */
[C---:B------:R-:W-:Y:S01]  /*6840*/  FFMA R12, R41.reuse, R40, R12 ;  /* 0x00000028290c7223 */ /* 0x040fe2000000000c */
[----:B------:R-:W-:Y:S01]  /*6850*/  FFMA R13, R41, R42, R13 ;  /* 0x0000002a290d7223 */ /* 0x000fe2000000000d */
[C---:B------:R-:W-:Y:S01]  /*6860*/  FMUL R14, R38.reuse, R18 ;  /* 0x00000012260e7220 */ /* 0x040fe20000400000 */
[----:B------:R-:W-:Y:S02]  /*6870*/  HADD2.F32 R40, -RZ, R59.H1_H1 ;  /* 0x3000003bff287230 */ /* 0x000fe40000004100 */
[C---:B------:R-:W-:Y:S01]  /*6880*/  FMUL R19, R38.reuse, R19 ;  /* 0x0000001326137220 */ /* 0x040fe20000400000 */
[C---:B------:R-:W-:Y:S01]  /*6890*/  FMUL R16, R38.reuse, R20 ;  /* 0x0000001426107220 */ /* 0x040fe20000400000 */
[----:B------:R-:W-:Y:S01]  /*68a0*/  F2FP.F16.F32.PACK_AB R70, R13, R12 ;  /* 0x0000000c0d46723e */ /* 0x000fe200000000ff */
[C---:B------:R-:W-:Y:S01]  /*68b0*/  FFMA R14, R41.reuse, R43, R14 ;  /* 0x0000002b290e7223 */ /* 0x040fe2000000000e */
[--C-:B------:R-:W-:Y:S02]  /*68c0*/  HADD2.F32 R43, -RZ, R64.reuse.H0_H0 ;  /* 0x20000040ff2b7230 */ /* 0x100fe40000004100 */
[C---:B------:R-:W-:Y:S01]  /*68d0*/  FFMA R19, R41.reuse, R40, R19 ;  /* 0x0000002829137223 */ /* 0x040fe20000000013 */
[----:B------:R-:W-:Y:S02]  /*68e0*/  HADD2.F32 R42, -RZ, R64.H1_H1 ;  /* 0x30000040ff2a7230 */ /* 0x000fe40000004100 */
[C---:B------:R-:W-:Y:S01]  /*68f0*/  FMUL R17, R38.reuse, R21 ;  /* 0x0000001526117220 */ /* 0x040fe20000400000 */
[--C-:B------:R-:W-:Y:S02]  /*6900*/  HADD2.F32 R45, -RZ, R65.reuse.H0_H0 ;  /* 0x20000041ff2d7230 */ /* 0x100fe40000004100 */
[----:B------:R-:W-:Y:S01]  /*6910*/  FFMA R16, R41, R43, R16 ;  /* 0x0000002b29107223 */ /* 0x000fe20000000010 */
[----:B------:R-:W-:Y:S01]  /*6920*/  F2FP.F16.F32.PACK_AB R71, R19, R14 ;  /* 0x0000000e1347723e */ /* 0x000fe200000000ff */
[----:B------:R-:W-:Y:S01]  /*6930*/  FFMA R17, R41, R42, R17 ;  /* 0x0000002a29117223 */ /* 0x000fe20000000011 */
[C---:B------:R-:W-:Y:S01]  /*6940*/  FMUL R18, R38.reuse, R22 ;  /* 0x0000001626127220 */ /* 0x040fe20000400000 */
[----:B------:R-:W-:Y:S02]  /*6950*/  HADD2.F32 R40, -RZ, R65.H1_H1 ;  /* 0x30000041ff287230 */ /* 0x000fe40000004100 */
[C---:B------:R-:W-:Y:S01]  /*6960*/  FMUL R23, R38.reuse, R23 ;  /* 0x0000001726177220 */ /* 0x040fe20000400000 */
[----:B------:R1:W-:Y:S01]  /*6970*/  STSM.16.M88.4 [R96+0x400], R68 ;  /* 0x0004004460007844 */ /* 0x0003e20000000200 */
[----:B------:R-:W-:Y:S01]  /*6980*/  F2FP.F16.F32.PACK_AB R104, R17, R16 ;  /* 0x000000101168723e */ /* 0x000fe200000000ff */
[C---:B------:R-:W-:Y:S01]  /*6990*/  FFMA R18, R41.reuse, R45, R18 ;  /* 0x0000002d29127223 */ /* 0x040fe20000000012 */
[----:B------:R-:W-:Y:S01]  /*69a0*/  FFMA R23, R41, R40, R23 ;  /* 0x0000002829177223 */ /* 0x000fe20000000017 */
[--C-:B------:R-:W-:Y:S02]  /*69b0*/  HADD2.F32 R43, -RZ, R66.reuse.H0_H0 ;  /* 0x20000042ff2b7230 */ /* 0x100fe40000004100 */
[C---:B------:R-:W-:Y:S01]  /*69c0*/  FMUL R20, R38.reuse, R24 ;  /* 0x0000001826147220 */ /* 0x040fe20000400000 */
[----:B------:R-:W-:Y:S02]  /*69d0*/  HADD2.F32 R40, -RZ, R66.H1_H1 ;  /* 0x30000042ff287230 */ /* 0x000fe40000004100 */
[C---:B------:R-:W-:Y:S01]  /*69e0*/  FMUL R21, R38.reuse, R25 ;  /* 0x0000001926157220 */ /* 0x040fe20000400000 */
[--C-:B------:R-:W-:Y:S01]  /*69f0*/  HADD2.F32 R45, -RZ, R67.reuse.H0_H0 ;  /* 0x20000043ff2d7230 */ /* 0x100fe20000004100 */
[----:B------:R-:W-:Y:S01]  /*6a00*/  F2FP.F16.F32.PACK_AB R105, R23, R18 ;  /* 0x000000121769723e */ /* 0x000fe200000000ff */
[C---:B------:R-:W-:Y:S01]  /*6a10*/  FFMA R20, R41.reuse, R43, R20 ;  /* 0x0000002b29147223 */ /* 0x040fe20000000014 */
[C---:B------:R-:W-:Y:S01]  /*6a20*/  FFMA R21, R41.reuse, R40, R21 ;  /* 0x0000002829157223 */ /* 0x040fe20000000015 */
[C---:B------:R-:W-:Y:S01]  /*6a30*/  FMUL R22, R38.reuse, R26 ;  /* 0x0000001a26167220 */ /* 0x040fe20000400000 */
[----:B------:R-:W-:Y:S02]  /*6a40*/  HADD2.F32 R42, -RZ, R67.H1_H1 ;  /* 0x30000043ff2a7230 */ /* 0x000fe40000004100 */
[C---:B------:R-:W-:Y:S01]  /*6a50*/  FMUL R27, R38.reuse, R27 ;  /* 0x0000001b261b7220 */ /* 0x040fe20000400000 */
[--C-:B------:R-:W-:Y:S02]  /*6a60*/  HADD2.F32 R40, -RZ, R72.reuse.H0_H0 ;  /* 0x20000048ff287230 */ /* 0x100fe40000004100 */
[C---:B------:R-:W-:Y:S01]  /*6a70*/  FFMA R22, R41.reuse, R45, R22 ;  /* 0x0000002d29167223 */ /* 0x040fe20000000016 */
[C---:B------:R-:W-:Y:S01]  /*6a80*/  FMUL R24, R38.reuse, R28 ;  /* 0x0000001c26187220 */ /* 0x040fe20000400000 */
[C---:B------:R-:W-:Y:S01]  /*6a90*/  FFMA R27, R41.reuse, R42, R27 ;  /* 0x0000002a291b7223 */ /* 0x040fe2000000001b */
[----:B------:R-:W-:Y:S02]  /*6aa0*/  HADD2.F32 R42, -RZ, R72.H1_H1 ;  /* 0x30000048ff2a7230 */ /* 0x000fe40000004100 */
[C---:B------:R-:W-:Y:S01]  /*6ab0*/  FMUL R25, R38.reuse, R29 ;  /* 0x0000001d26197220 */ /* 0x040fe20000400000 */
[--C-:B------:R-:W-:Y:S02]  /*6ac0*/  HADD2.F32 R43, -RZ, R73.reuse.H0_H0 ;  /* 0x20000049ff2b7230 */ /* 0x100fe40000004100 */
[C---:B------:R-:W-:Y:S01]  /*6ad0*/  FMUL R26, R38.reuse, R30 ;  /* 0x0000001e261a7220 */ /* 0x040fe20000400000 */
[C---:B------:R-:W-:Y:S01]  /*6ae0*/  FFMA R24, R41.reuse, R40, R24 ;  /* 0x0000002829187223 */ /* 0x040fe20000000018 */
[----:B------:R-:W-:Y:S02]  /*6af0*/  HADD2.F32 R40, -RZ, R73.H1_H1 ;  /* 0x30000049ff287230 */ /* 0x000fe40000004100 */
[C---:B------:R-:W-:Y:S01]  /*6b00*/  FFMA R25, R41.reuse, R42, R25 ;  /* 0x0000002a29197223 */ /* 0x040fe20000000019 */
[C---:B------:R-:W-:Y:S01]  /*6b10*/  FMUL R31, R38.reuse, R31 ;  /* 0x0000001f261f7220 */ /* 0x040fe20000400000 */
[C---:B------:R-:W-:Y:S01]  /*6b20*/  FFMA R26, R41.reuse, R43, R26 ;  /* 0x0000002b291a7223 */ /* 0x040fe2000000001a */
[--C-:B------:R-:W-:Y:S02]  /*6b30*/  HADD2.F32 R43, -RZ, R74.reuse.H0_H0 ;  /* 0x2000004aff2b7230 */ /* 0x100fe40000004100 */
[C---:B------:R-:W-:Y:S01]  /*6b40*/  FMUL R28, R38.reuse, R32 ;  /* 0x00000020261c7220 */ /* 0x040fe20000400000 */
[----:B------:R-:W-:Y:S02]  /*6b50*/  HADD2.F32 R42, -RZ, R74.H1_H1 ;  /* 0x3000004aff2a7230 */ /* 0x000fe40000004100 */
[C---:B------:R-:W-:Y:S01]  /*6b60*/  FFMA R31, R41.reuse, R40, R31 ;  /* 0x00000028291f7223 */ /* 0x040fe2000000001f */
[C---:B------:R-:W-:Y:S01]  /*6b70*/  FMUL R29, R38.reuse, R33 ;  /* 0x00000021261d7220 */ /* 0x040fe20000400000 */
[--C-:B------:R-:W-:Y:S02]  /*6b80*/  HADD2.F32 R45, -RZ, R75.reuse.H0_H0 ;  /* 0x2000004bff2d7230 */ /* 0x100fe40000004100 */
[C---:B------:R-:W-:Y:S01]  /*6b90*/  FMUL R30, R38.reuse, R34 ;  /* 0x00000022261e7220 */ /* 0x040fe20000400000 */
[----:B------:R-:W-:Y:S02]  /*6ba0*/  HADD2.F32 R40, -RZ, R75.H1_H1 ;  /* 0x3000004bff287230 */ /* 0x000fe40000004100 */
[----:B------:R-:W-:Y:S01]  /*6bb0*/  FMUL R35, R38, R35 ;  /* 0x0000002326237220 */ /* 0x000fe20000400000 */
[C---:B------:R-:W-:Y:S01]  /*6bc0*/  FFMA R28, R41.reuse, R43, R28 ;  /* 0x0000002b291c7223 */ /* 0x040fe2000000001c */
[C---:B------:R-:W-:Y:S01]  /*6bd0*/  FFMA R29, R41.reuse, R42, R29 ;  /* 0x0000002a291d7223 */ /* 0x040fe2000000001d */
[C---:B------:R-:W-:Y:S01]  /*6be0*/  FFMA R30, R41.reuse, R45, R30 ;  /* 0x0000002d291e7223 */ /* 0x040fe2000000001e */
[----:B------:R-:W-:Y:S01]  /*6bf0*/  FFMA R35, R41, R40, R35 ;  /* 0x0000002829237223 */ /* 0x000fe20000000023 */
[----:B------:R-:W-:Y:S02]  /*6c00*/  F2FP.F16.F32.PACK_AB R106, R21, R20 ;  /* 0x00000014156a723e */ /* 0x000fe400000000ff */
[----:B------:R-:W-:Y:S02]  /*6c10*/  F2FP.F16.F32.PACK_AB R107, R27, R22 ;  /* 0x000000161b6b723e */ /* 0x000fe400000000ff */
[----:B------:R-:W-:Y:S02]  /*6c20*/  F2FP.F16.F32.PACK_AB R108, R25, R24 ;  /* 0x00000018196c723e */ /* 0x000fe400000000ff */
[----:B------:R-:W-:Y:S01]  /*6c30*/  F2FP.F16.F32.PACK_AB R109, R31, R26 ;  /* 0x0000001a1f6d723e */ /* 0x000fe200000000ff */
[----:B------:R1:W-:Y:S01]  /*6c40*/  STSM.16.M88.4 [R99], R104 ;  /* 0x0000006863007844 */ /* 0x0003e20000000200 */
[----:B------:R-:W-:Y:S02]  /*6c50*/  F2FP.F16.F32.PACK_AB R110, R29, R28 ;  /* 0x0000001c1d6e723e */ /* 0x000fe400000000ff */
[----:B------:R-:W-:Y:S05]  /*6c60*/  F2FP.F16.F32.PACK_AB R111, R35, R30 ;  /* 0x0000001e236f723e */ /* 0x000fea00000000ff */
[----:B------:R1:W-:Y:S01]  /*6c70*/  STSM.16.M88.4 [R100], R108 ;  /* 0x0000006c64007844 */ /* 0x0003e20000000200 */
[----:B------:R-:W-:Y:S01]  /*6c80*/  @!PT LDS RZ, [RZ] ;  /* 0x00000000fffff984 */ /* 0x000fe20000000800 */
[----:B------:R-:W-:Y:S01]  /*6c90*/  @!PT LDS RZ, [RZ] ;  /* 0x00000000fffff984 */ /* 0x000fe20000000800 */
[----:B------:R-:W-:Y:S01]  /*6ca0*/  @!PT LDS RZ, [RZ] ;  /* 0x00000000fffff984 */ /* 0x000fe20000000800 */
[----:B------:R-:W-:Y:S01]  /*6cb0*/  @!PT LDS RZ, [RZ] ;  /* 0x00000000fffff984 */ /* 0x000fe20000000800 */
[----:B------:R2:W-:Y:S07]  /*6cc0*/  MEMBAR.ALL.CTA ;  /* 0x0000000000007992 */ /* 0x0005ee0000008000 */
[----:B--2---:R-:W2:Y:S02]  /*6cd0*/  FENCE.VIEW.ASYNC.S ;  /* 0x00000000000073c6 */ /* 0x004ea40000000000 */
[----:B--2---:R-:W-:Y:S06]  /*6ce0*/  BAR.SYNC.DEFER_BLOCKING 0x1, 0x80 ;  /* 0x0042000000007b1d */ /* 0x004fec0000010000 */
[----:B------:R-:W-:Y:S05]  /*6cf0*/  @P0 BRA `(.L_x_106) ;  /* 0x0000000000280947 */ /* 0x000fea0003800000 */
[----:B------:R-:W2:Y:S01]  /*6d00*/  LDCU.64 UR6, c[0x0][0x348] ;  /* 0x00006900ff0677ac */ /* 0x000ea20008000a00 */
[----:B------:R-:W-:Y:S01]  /*6d10*/  UIADD3 UR4, UPT, UPT, UR44, 0x400, URZ ;  /* 0x000004002c047890 */ /* 0x000fe2000fffe0ff */
[----:B------:R-:W-:Y:S05]  /*6d20*/  UMOV UR51, UR36 ;  /* 0x0000002400337c82 */ /* 0x000fea0008000000 */
[----:B------:R-:W-:Y:S04]  /*6d30*/  MOV R86, UR4 ;  /* 0x0000000400567c02 */ /* 0x000fe80008000f00 */
[----:B------:R-:W-:Y:S01]  /*6d40*/  R2UR UR48, R86 ;  /* 0x00000000563072ca */ /* 0x000fe200000e0000 */
[----:B--2---:R-:W-:Y:S04]  /*6d50*/  UIADD3 UR4, UP0, UPT, UR6, 0x680, URZ ;  /* 0x0000068006047890 */ /* 0x004fe8000ff1e0ff */
[----:B------:R-:W-:Y:S09]  /*6d60*/  UIADD3.X UR5, UPT, UPT, URZ, UR7, URZ, UP0, !UPT ;  /* 0x00000007ff057290 */ /* 0x000ff200087fe4ff */
[----:B------:R2:W-:Y:S01]  /*6d70*/  UTMASTG.3D [UR48], [UR4] ;  /* 0x00000030040073b5 */ /* 0x0005e20008010000 */
[----:B------:R0:W-:Y:S01]  /*6d80*/  UTMACMDFLUSH ;  /* 0x00000000000079b7 */ /* 0x0001e20000000000 */
[----:B--2---:R-:W-:Y:S04]  /*6d90*/  DEPBAR.LE SB0, 0x1 ;  /* 0x000080400000791a */ /* 0x004fe80000000000 */
.L_x_106:
[----:B------:R-:W-:Y:S05]  /*6da0*/  BSYNC.RECONVERGENT B0 ;  /* 0x0000000000007941 */ /* 0x000fea0003800200 */
.L_x_105:
[----:B------:R-:W-:Y:S01]  /*6db0*/  BAR.SYNC.DEFER_BLOCKING 0x1, 0x80 ;  /* 0x0042000000007b1d */ /* 0x000fe20000010000 */
[----:B------:R-:W-:Y:S01]  /*6dc0*/  ISETP.NE.AND P1, PT, R95, RZ, PT ;  /* 0x000000ff5f00720c */ /* 0x000fe20003f25270 */
[----:B------:R-:W-:Y:S01]  /*6dd0*/  UISETP.NE.AND UP0, UPT, UR47, URZ, UPT ;  /* 0x000000ff2f00728c */ /* 0x000fe2000bf05270 */
[----:B------:R-:W-:Y:S11]  /*6de0*/  LEA R3, R46, UR44, 0x3 ;  /* 0x0000002c2e037c11 */ /* 0x000ff6000f8e18ff */
[----:B------:R-:W-:Y:S01]  /*6df0*/  @P1 SHF.L.U32 R4, R91, 0x1f, RZ ;  /* 0x0000001f5b041819 */ /* 0x000fe200000006ff */
[----:B------:R-:W-:Y:S06]  /*6e00*/  BRA.U !UP0, `(.L_x_107) ;  /* 0x0000000108247547 */ /* 0x000fec000b800000 */
[----:B------:R-:W2:Y:S01]  /*6e10*/  S2R R0, SR_CgaCtaId ;  /* 0x0000000000007919 */ /* 0x000ea20000008800 */
[----:B------:R-:W-:Y:S01]  /*6e20*/  IMAD.U32 R2, RZ, RZ, UR46 ;  /* 0x0000002eff027e24 */ /* 0x000fe2000f8e00ff */
[----:B------:R-:W-:Y:S04]  /*6e30*/  UIADD3 UR4, UPT, UPT, UR46, 0x1, URZ ;  /* 0x000000012e047890 */ /* 0x000fe8000fffe0ff */
[----:B------:R-:W-:Y:S01]  /*6e40*/  @P1 LEA R2, R2, UR44, 0x3 ;  /* 0x0000002c02021c11 */ /* 0x000fe2000f8e18ff */
[----:B------:R-:W-:Y:S04]  /*6e50*/  UISETP.NE.AND UP0, UPT, UR4, 0x4, UPT ;  /* 0x000000040400788c */ /* 0x000fe8000bf05270 */
[----:B------:R-:W-:Y:S01]  /*6e60*/  @P1 VIADD R5, R2, 0x60 ;  /* 0x0000006002051836 */ /* 0x000fe20000000000 */
[----:B------:R-:W-:Y:S04]  /*6e70*/  USEL UR46, UR4, URZ, UP0 ;  /* 0x000000ff042e7287 */ /* 0x000fe80008000000 */
[----:B--2---:R-:W-:Y:S04]  /*6e80*/  @P1 PRMT R0, R0, 0x654, R5 ;  /* 0x0000065400001816 */ /* 0x004fe80000000005 */
[----:B------:R2:W-:Y:S04]  /*6e90*/  @P1 SYNCS.ARRIVE.TRANS64.RED.A1T0 RZ, [R0+URZ], RZ ;  /* 0x000000ff00ff19a7 */ /* 0x0005e800081004ff */
.L_x_107:
[----:B------:R-:W3:Y:S01]  /*6ea0*/  @P1 SYNCS.PHASECHK.TRANS64.TRYWAIT P0, [R3+URZ+0x40], R4 ;  /* 0x00004004030015a7 */ /* 0x000ee200080011ff */
[----:B------:R-:W-:Y:S01]  /*6eb0*/  BSSY B1, `(.L_x_108) ;  /* 0x0000017000017945 */ /* 0x000fe20003800000 */
[----:B---3--:R-:W-:Y:S03]  /*6ec0*/  @P1 SEL R60, RZ, 0x1, !P0 ;  /* 0x00000001ff3c1807 */ /* 0x008fe60004000000 */
[----:B------:R-:W-:Y:S05]  /*6ed0*/  @!P1 BRA `(.L_x_109) ;  /* 0x0000000000509947 */ /* 0x000fea0003800000 */
[----:B------:R-:W-:Y:S01]  /*6ee0*/  ISETP.NE.AND P1, PT, R61, RZ, PT ;  /* 0x000000ff3d00720c */ /* 0x000fe20003f25270 */
[----:B------:R-:W-:Y:S01]  /*6ef0*/  BSSY B0, `(.L_x_110) ;  /* 0x000000a000007945 */ /* 0x000fe20003800000 */
[----:B------:R-:W-:Y:S11]  /*6f00*/  ISETP.NE.AND P0, PT, R60, RZ, PT ;  /* 0x000000ff3c00720c */ /* 0x000ff60003f05270 */
[----:B------:R-:W-:Y:S04]  /*6f10*/  @P1 IMAD R4, R46, 0x2000, R47 ;  /* 0x000020002e041824 */ /* 0x000fe800078e022f */
[----:B------:R-:W-:Y:S04]  /*6f20*/  @P1 VIADD R7, R4, UR44 ;  /* 0x0000002c04071c36 */ /* 0x000fe80008000000 */
[----:B------:R-:W-:Y:S01]  /*6f30*/  @P1 IMAD.IADD R2, R92, 0x1, R7 ;  /* 0x000000015c021824 */ /* 0x000fe200078e0207 */
[----:B------:R-:W-:Y:S01]  /*6f40*/  @P1 IADD3 R5, PT, PT, R62, R7, RZ ;  /* 0x000000073e051210 */ /* 0x000fe20007ffe0ff */
[----:B------:R-:W-:Y:S06]  /*6f50*/  @P0 BRA `(.L_x_111) ;  /* 0x00000000000c0947 */ /* 0x000fec0003800000 */
[----:B--2---:R-:W-:Y:S04]  /*6f60*/  SHF.L.U32 R0, R91, 0x1f, RZ ;  /* 0x0000001f5b007819 */ /* 0x004fe800000006ff */
[----:B------:R-:W2:Y:S02]  /*6f70*/  SYNCS.PHASECHK.TRANS64.TRYWAIT P0, [R3+URZ+0x40], R0 ;  /* 0x00004000030075a7 */ /* 0x000ea400080011ff */
[----:B--2---:R-:W-:Y:S05]  /*6f80*/  @!P0 BRA `(.L_x_112) ;  /* 0x00000030008c8947 */ /* 0x004fea0003800000 */
.L_x_111:
[----:B------:R-:W-:Y:S05]  /*6f90*/  BSYNC B0 ;  /* 0x0000000000007941 */ /* 0x000fea0003800000 */
.L_x_110:
[----:B------:R-:W-:Y:S02]  /*6fa0*/  ISETP.NE.AND P0, PT, R61, RZ, PT ;  /* 0x000000ff3d00720c */ /* 0x000fe40003f05270 */
[----:B------:R-:W-:Y:S11]  /*6fb0*/  IADD3 R46, PT, PT, R46, 0x1, RZ ;  /* 0x000000012e2e7810 */ /* 0x000ff60007ffe0ff */
[----:B--2---:R-:W-:Y:S01]  /*6fc0*/  @P0 IMAD.IADD R0, R92, 0x1, R5 ;  /* 0x000000015c000824 */ /* 0x004fe200078e0205 */
[----:B------:R-:W-:Y:S05]  /*6fd0*/  @P0 WARPSYNC.ALL ;  /* 0x0000000000000948 */ /* 0x000fea0003800000 */
[----:B------:R3:W4:Y:S04]  /*6fe0*/  @P0 LDSM.16.M88.4 R48, [R4+UR44+0x400] ;  /* 0x0004002c0430083b */ /* 0x0007280008000200 */
[----:B------:R3:W2:Y:S04]  /*6ff0*/  @P0 LDSM.16.M88.4 R56, [R2+0x400] ;  /* 0x000400000238083b */ /* 0x0006a80000000200 */
[----:B------:R3:W1:Y:S04]  /*7000*/  @P0 LDSM.16.M88.4 R64, [R5+0x400] ;  /* 0x000400000540083b */ /* 0x0006680000000200 */
[----:B------:R3:W1:Y:S02]  /*7010*/  @P0 LDSM.16.M88.4 R72, [R0+0x400] ;  /* 0x000400000048083b */ /* 0x0006640000000200 */
.L_x_109:
[----:B------:R-:W-:Y:S05]  /*7020*/  BSYNC B1 ;  /* 0x0000000000017941 */ /* 0x000fea0003800000 */
.L_x_108:
[----:B------:R-:W-:Y:S05]  /*7030*/  VIADD R3, R39, 0x40 ;  /* 0x0000004027037836 */ /* 0x000fea0000000000 */
[----:B------:R-:W-:Y:S04]  /*7040*/  SHF.R.U32.HI R3, RZ, 0x15, R3 ;  /* 0x00000015ff037819 */ /* 0x000fe80000011603 */
[----:B------:R-:W-:Y:S11]  /*7050*/  LOP3.LUT P0, RZ, R3, 0x3, R82, 0x48, !PT ;  /* 0x0000000303ff7812 */ /* 0x000ff60007804852 */
[----:B------:R-:W-:Y:S02]  /*7060*/  @!UPT UIADD3 URZ, UPT, UPT, URZ, URZ, URZ ;  /* 0x000000fffffff290 */ /* 0x000fe4000fffe0ff */
[----:B------:R-:W-:Y:S05]  /*7070*/  @!P0 BRA `(.L_x_113) ;  /* 0x0000000000408947 */ /* 0x000fea0003800000 */
[----:B------:R-:W5:Y:S01]  /*7080*/  LDCU.64 UR8, c[0x4][0x70] ;  /* 0x01000e00ff0877ac */ /* 0x000f620008000a00 */
[----:B------:R-:W-:Y:S01]  /*7090*/  MOV R3, 0x0 ;  /* 0x0000000000037802 */ /* 0x000fe20000000f00 */
[----:B------:R-:W-:Y:S02]  /*70a0*/  HFMA2 R12, -RZ, RZ, 0, 5.9604644775390625e-08 ;  /* 0x00000001ff0c7431 */ /* 0x000fe400000001ff */
[----:B------:R-:W-:Y:S02]  /*70b0*/  IMAD.MOV.U32 R8, RZ, RZ, 0x192 ;  /* 0x00000192ff087424 */ /* 0x000fe400078e00ff */
[----:B------:R-:W-:Y:S01]  /*70c0*/  IMAD.MOV.U32 R13, RZ, RZ, RZ ;  /* 0x000000ffff0d7224 */ /* 0x000fe200078e00ff */
[----:B------:R-:W2:Y:S01]  /*70d0*/  LDCU.64 UR6, c[0x4][0x78] ;  /* 0x01000f00ff0677ac */ /* 0x000ea20008000a00 */
[----:B---3--:R-:W3:Y:S01]  /*70e0*/  LDC.64 R2, c[0x4][R3] ;  /* 0x0100000003027b82 */ /* 0x008ee20000000a00 */
[----:B------:R-:W4:Y:S01]  /*70f0*/  LDCU.64 UR4, c[0x4][0x10] ;  /* 0x01000200ff0477ac */ /* 0x000f220008000a00 */
[----:B-----5:R-:W-:Y:S01]  /*7100*/  MOV R5, UR9 ;  /* 0x0000000900057c02 */ /* 0x020fe20008000f00 */
[----:B------:R-:W-:Y:S01]  /*7110*/  IMAD.U32 R4, RZ, RZ, UR8 ;  /* 0x00000008ff047e24 */ /* 0x000fe2000f8e00ff */
[----:B--2---:R-:W-:Y:S01]  /*7120*/  MOV R7, UR7 ;  /* 0x0000000700077c02 */ /* 0x004fe20008000f00 */
[----:B------:R-:W-:Y:S01]  /*7130*/  IMAD.U32 R6, RZ, RZ, UR6 ;  /* 0x00000006ff067e24 */ /* 0x000fe2000f8e00ff */
[----:B----4-:R-:W-:Y:S01]  /*7140*/  MOV R11, UR5 ;  /* 0x00000005000b7c02 */ /* 0x010fe20008000f00 */
[----:B------:R-:W-:Y:S02]  /*7150*/  IMAD.U32 R10, RZ, RZ, UR4 ;  /* 0x00000004ff0a7e24 */ /* 0x000fe4000f8e00ff */
[----:B------:R-:W-:Y:S07]  /*7160*/  LEPC R20, `(.L_x_113) ;  /* 0x000000001014794e */ /* 0x000fee0000000000 */
[----:B-1-3--:R-:W-:Y:S05]  /*7170*/  CALL.ABS.NOINC R2 ;  /* 0x0000000002007343 */ /* 0x00afea0003c00000 */
.L_x_113:
[----:B------:R-:W-:Y:S05]  /*7180*/  WARPSYNC.ALL ;  /* 0x0000000000007948 */ /* 0x000fea0003800000 */
[----:B------:R-:W-:Y:S01]  /*7190*/  R2UR UR4, R39 ;  /* 0x00000000270472ca */ /* 0x000fe200000e0000 */
[--C-:B----4-:R-:W-:Y:S01]  /*71a0*/  HADD2.F32 R40, -RZ, R48.reuse.H0_H0 ;  /* 0x20000030ff287230 */ /* 0x110fe20000004100 */
[----:B------:R-:W4:Y:S01]  /*71b0*/  S2R R101, SR_CgaCtaId ;  /* 0x0000000000657919 */ /* 0x000f220000008800 */
[----:B------:R-:W-:Y:S01]  /*71c0*/  HADD2.F32 R43, -RZ, R48.H1_H1 ;  /* 0x30000030ff2b7230 */ /* 0x000fe20000004100 */
[----:B------:R-:W-:Y:S01]  /*71d0*/  ISETP.NE.AND P6, PT, R95, RZ, PT ;  /* 0x000000ff5f00720c */ /* 0x000fe20003fc5270 */
[----:B------:R-:W-:Y:S01]  /*71e0*/  HADD2.F32 R42, -RZ, R49.H1_H1 ;  /* 0x30000031ff2a7230 */ /* 0x000fe20000004100 */
[----:B------:R-:W-:Y:S01]  /*71f0*/  ISETP.NE.AND P0, PT, R94, RZ, PT ;  /* 0x000000ff5e00720c */ /* 0x000fe20003f05270 */
[--C-:B------:R-:W-:Y:S01]  /*7200*/  HADD2.F32 R44, -RZ, R50.reuse.H1_H1 ;  /* 0x30000032ff2c7230 */ /* 0x100fe20000004100 */
[----:B------:R-:W-:Y:S01]  /*7210*/  MOV R63, UR46 ;  /* 0x0000002e003f7c02 */ /* 0x000fe20008000f00 */
[----:B--2---:R-:W-:Y:S01]  /*7220*/  HADD2.F32 R45, -RZ, R59.H0_H0 ;  /* 0x2000003bff2d7230 */ /* 0x004fe20000004100 */
[----:B------:R-:W-:Y:S03]  /*7230*/  BSSY.RECONVERGENT B0, `(.L_x_114) ;  /* 0x0000088000007945 */ /* 0x000fe60003800200 */
[----:B---3--:R-:W2:Y:S04]  /*7240*/  LDTM.16dp256bit.x8 R4, tmem[UR4+0x40] ;  /* 0x00004004000479ee */ /* 0x008ea800081a0000 */
[----:B------:R-:W-:Y:S02]  /*7250*/  @P6 LEA R63, R63, UR44, 0x3 ;  /* 0x0000002c3f3f6c11 */ /* 0x000fe4000f8e18ff */
[----:B-1----:R-:W-:Y:S02]  /*7260*/  @P6 SHF.L.U32 R108, R91, 0x1f, RZ ;  /* 0x0000001f5b6c6819 */ /* 0x002fe400000006ff */
[----:B------:R-:W-:Y:S02]  /*7270*/  @P6 IADD3 R102, PT, PT, R63, 0x60, RZ ;  /* 0x000000603f666810 */ /* 0x000fe40007ffe0ff */
[----:B------:R-:W-:Y:S01]  /*7280*/  LEA R63, R46, UR44, 0x3 ;  /* 0x0000002c2e3f7c11 */ /* 0x000fe2000f8e18ff */
[C---:B--2---:R-:W-:Y:S01]  /*7290*/  FMUL R0, R38.reuse, R4 ;  /* 0x0000000426007220 */ /* 0x044fe20000400000 */
[C---:B------:R-:W-:Y:S01]  /*72a0*/  FMUL R2, R38.reuse, R5 ;  /* 0x0000000526027220 */ /* 0x040fe20000400000 */
[C---:B------:R-:W-:Y:S01]  /*72b0*/  FMUL R3, R38.reuse, R6 ;  /* 0x0000000626037220 */ /* 0x040fe20000400000 */
[C---:B------:R-:W-:Y:S01]  /*72c0*/  FMUL R7, R38.reuse, R7 ;  /* 0x0000000726077220 */ /* 0x040fe20000400000 */
[C---:B------:R-:W-:Y:S01]  /*72d0*/  FFMA R0, R41.reuse, R40, R0 ;  /* 0x0000002829007223 */ /* 0x040fe20000000000 */
[----:B------:R-:W-:Y:S02]  /*72e0*/  HADD2.F32 R40, -RZ, R49.H0_H0 ;  /* 0x20000031ff287230 */ /* 0x000fe40000004100 */
[C---:B------:R-:W-:Y:S01]  /*72f0*/  FFMA R2, R41.reuse, R43, R2 ;  /* 0x0000002b29027223 */ /* 0x040fe20000000002 */
[C---:B------:R-:W-:Y:S01]  /*7300*/  FMUL R4, R38.reuse, R8 ;  /* 0x0000000826047220 */ /* 0x040fe20000400000 */
[--C-:B------:R-:W-:Y:S02]  /*7310*/  HADD2.F32 R43, -RZ, R51.reuse.H0_H0 ;  /* 0x20000033ff2b7230 */ /* 0x100fe40000004100 */
[----:B------:R-:W-:Y:S01]  /*7320*/  FMUL R5, R38, R9 ;  /* 0x0000000926057220 */ /* 0x000fe20000400000 */
[C---:B------:R-:W-:Y:S01]  /*7330*/  FFMA R3, R41.reuse, R40, R3 ;  /* 0x0000002829037223 */ /* 0x040fe20000000003 */
[----:B------:R-:W-:Y:S01]  /*7340*/  HADD2.F32 R40, -RZ, R50.H0_H0 ;  /* 0x20000032ff287230 */ /* 0x000fe20000004100 */
[----:B------:R-:W-:Y:S01]  /*7350*/  F2FP.F16.F32.PACK_AB R52, R2, R0 ;  /* 0x000000000234723e */ /* 0x000fe200000000ff */
[C---:B------:R-:W-:Y:S01]  /*7360*/  FFMA R7, R41.reuse, R42, R7 ;  /* 0x0000002a29077223 */ /* 0x040fe20000000007 */
[----:B------:R-:W-:Y:S02]  /*7370*/  HADD2.F32 R42, -RZ, R51.H1_H1 ;  /* 0x30000033ff2a7230 */ /* 0x000fe40000004100 */
[C---:B------:R-:W-:Y:S01]  /*7380*/  FMUL R6, R38.reuse, R10 ;  /* 0x0000000a26067220 */ /* 0x040fe20000400000 */
[C---:B------:R-:W-:Y:S01]  /*7390*/  FFMA R4, R41.reuse, R40, R4 ;  /* 0x0000002829047223 */ /* 0x040fe20000000004 */
[----:B------:R-:W-:Y:S01]  /*73a0*/  FFMA R5, R41, R44, R5 ;  /* 0x0000002c29057223 */ /* 0x000fe20000000005 */
[----:B------:R-:W-:Y:S01]  /*73b0*/  F2FP.F16.F32.PACK_AB R53, R7, R3 ;  /* 0x000000030735723e */ /* 0x000fe200000000ff */
[----:B------:R-:W-:Y:S01]  /*73c0*/  FFMA R6, R41, R43, R6 ;  /* 0x0000002b29067223 */ /* 0x000fe20000000006 */
[C---:B------:R-:W-:Y:S01]  /*73d0*/  FMUL R11, R38.reuse, R11 ;  /* 0x0000000b260b7220 */ /* 0x040fe20000400000 */
[--C-:B------:R-:W-:Y:S01]  /*73e0*/  HADD2.F32 R40, -RZ, R56.reuse.H0_H0 ;  /* 0x20000038ff287230 */ /* 0x100fe20000004100 */
[----:B------:R-:W-:Y:S01]  /*73f0*/  F2FP.F16.F32.PACK_AB R54, R5, R4 ;  /* 0x000000040536723e */ /* 0x000fe200000000ff */
[C---:B------:R-:W-:Y:S01]  /*7400*/  FMUL R8, R38.reuse, R12 ;  /* 0x0000000c26087220 */ /* 0x040fe20000400000 */
        /* <DEDUP_REMOVED lines=13> */
[--C-:B------:R-:W-:Y:S02]  /*74e0*/  HADD2.F32 R43, -RZ, R58.reuse.H0_H0 ;  /* 0x2000003aff2b7230 */ /* 0x100fe40000004100 */
[----:B------:R-:W-:Y:S01]  /*74f0*/  FFMA R15, R41, R40, R15 ;  /* 0x00000028290f7223 */ /* 0x000fe2000000000f */
[C---:B------:R-:W-:Y:S01]  /*7500*/  FMUL R12, R38.reuse, R16 ;  /* 0x00000010260c7220 */ /* 0x040fe20000400000 */
[----:B------:R-:W-:Y:S02]  /*7510*/  HADD2.F32 R42, -RZ, R58.H1_H1 ;  /* 0x3000003aff2a7230 */ /* 0x000fe40000004100 */
[C---:B------:R-:W-:Y:S01]  /*7520*/  FMUL R13, R38.reuse, R17 ;  /* 0x00000011260d7220 */ /* 0x040fe20000400000 */
[C---:B------:R-:W-:Y:S01]  /*7530*/  FMUL R14, R38.reuse, R18 ;  /* 0x00000012260e7220 */ /* 0x040fe20000400000 */
[----:B------:R-:W-:Y:S01]  /*7540*/  F2FP.F16.F32.PACK_AB R69, R15, R10 ;  /* 0x0000000a0f45723e */ /* 0x000fe200000000ff */
[C---:B------:R-:W-:Y:S01]  /*7550*/  FFMA R12, R41.reuse, R43, R12 ;  /* 0x0000002b290c7223 */ /* 0x040fe2000000000c */
[----:B------:R-:W-:Y:S02]  /*7560*/  HADD2.F32 R40, -RZ, R59.H1_H1 ;  /* 0x3000003bff287230 */ /* 0x000fe40000004100 */
[C---:B------:R-:W-:Y:S01]  /*7570*/  FFMA R13, R41.reuse, R42, R13 ;  /* 0x0000002a290d7223 */ /* 0x040fe2000000000d */
[----:B------:R-:W-:Y:S01]  /*7580*/  FFMA R14, R41, R45, R14 ;  /* 0x0000002d290e7223 */ /* 0x000fe2000000000e */
[C---:B------:R-:W-:Y:S01]  /*7590*/  FMUL R19, R38.reuse, R19 ;  /* 0x0000001326137220 */ /* 0x040fe20000400000 */
[--C-:B------:R-:W-:Y:S02]  /*75a0*/  HADD2.F32 R43, -RZ, R64.reuse.H0_H0 ;  /* 0x20000040ff2b7230 */ /* 0x100fe40000004100 */
        /* <DEDUP_REMOVED lines=13> */
[--C-:B------:R-:W-:Y:S01]  /*7680*/  HADD2.F32 R42, -RZ, R66.reuse.H0_H0 ;  /* 0x20000042ff2a7230 */ /* 0x100fe20000004100 */
[----:B------:R2:W-:Y:S01]  /*7690*/  STSM.16.M88.4 [R96+0x2400], R68 ;  /* 0x0024004460007844 */ /* 0x0005e20000000200 */
[----:B-1----:R-:W-:Y:S01]  /*76a0*/  F2FP.F16.F32.PACK_AB R52, R17, R16 ;  /* 0x000000101134723e */ /* 0x002fe200000000ff */
[----:B------:R-:W-:Y:S01]  /*76b0*/  FFMA R23, R41, R40, R23 ;  /* 0x0000002829177223 */ /* 0x000fe20000000017 */
        /* <DEDUP_REMOVED lines=19> */
[C---:B------:R-:W-:Y:S01]  /*77f0*/  FFMA R25, R41.reuse, R42, R25 ;  /* 0x0000002a29197223 */ /* 0x040fe20000000019 */
[----:B------:R-:W-:Y:S02]  /*7800*/  HADD2.F32 R40, -RZ, R73.H1_H1 ;  /* 0x30000049ff287230 */ /* 0x000fe40000004100 */
[C---:B------:R-:W-:Y:S01]  /*7810*/  FFMA R26, R41.reuse, R43, R26 ;  /* 0x0000002b291a7223 */ /* 0x040fe2000000001a */
[C---:B------:R-:W-:Y:S01]  /*7820*/  FMUL R31, R38.reuse, R31 ;  /* 0x0000001f261f7220 */ /* 0x040fe20000400000 */
[--C-:B------:R-:W-:Y:S02]  /*7830*/  HADD2.F32 R43, -RZ, R74.reuse.H0_H0 ;  /* 0x2000004aff2b7230 */ /* 0x100fe40000004100 */
[C---:B------:R-:W-:Y:S01]  /*7840*/  FMUL R28, R38.reuse, R32 ;  /* 0x00000020261c7220 */ /* 0x040fe20000400000 */
[----:B------:R-:W-:Y:S02]  /*7850*/  HADD2.F32 R42, -RZ, R74.H1_H1 ;  /* 0x3000004aff2a7230 */ /* 0x000fe40000004100 */
[C---:B------:R-:W-:Y:S01]  /*7860*/  FMUL R29, R38.reuse, R33 ;  /* 0x00000021261d7220 */ /* 0x040fe20000400000 */
[--C-:B------:R-:W-:Y:S02]  /*7870*/  HADD2.F32 R45, -RZ, R75.reuse.H0_H0 ;  /* 0x2000004bff2d7230 */ /* 0x100fe40000004100 */
[C---:B------:R-:W-:Y:S01]  /*7880*/  FMUL R30, R38.reuse, R34 ;  /* 0x00000022261e7220 */ /* 0x040fe20000400000 */
[----:B------:R-:W-:Y:S02]  /*7890*/  HADD2.F32 R44, -RZ, R75.H1_H1 ;  /* 0x3000004bff2c7230 */ /* 0x000fe40000004100 */
[C---:B------:R-:W-:Y:S01]  /*78a0*/  FFMA R31, R41.reuse, R40, R31 ;  /* 0x00000028291f7223 */ /* 0x040fe2000000001f */
        /* <DEDUP_REMOVED lines=9> */
[----:B------:R2:W-:Y:S01]  /*7940*/  STSM.16.M88.4 [R99+0x2000], R52 ;  /* 0x0020003463007844 */ /* 0x0005e20000000200 */
[----:B------:R-:W-:Y:S02]  /*7950*/  F2FP.F16.F32.PACK_AB R106, R29, R28 ;  /* 0x0000001c1d6a723e */ /* 0x000fe400000000ff */
[----:B------:R-:W-:Y:S02]  /*7960*/  F2FP.F16.F32.PACK_AB R107, R35, R30 ;  /* 0x0000001e236b723e */ /* 0x000fe400000000ff */
[----:B----4-:R-:W-:Y:S03]  /*7970*/  @P6 PRMT R102, R101, 0x654, R102 ;  /* 0x0000065465666816 */ /* 0x010fe60000000066 */
[----:B------:R2:W-:Y:S01]  /*7980*/  STSM.16.M88.4 [R100+0x2000], R104 ;  /* 0x0020006864007844 */ /* 0x0005e20000000200 */
[----:B------:R-:W-:Y:S01]  /*7990*/  @!PT LDS RZ, [RZ] ;  /* 0x00000000fffff984 */ /* 0x000fe20000000800 */
[----:B------:R-:W-:Y:S01]  /*79a0*/  @!PT LDS RZ, [RZ] ;  /* 0x00000000fffff984 */ /* 0x000fe20000000800 */
[----:B------:R-:W-:Y:S01]  /*79b0*/  @!PT LDS RZ, [RZ] ;  /* 0x00000000fffff984 */ /* 0x000fe20000000800 */
[----:B------:R-:W-:Y:S01]  /*79c0*/  @!PT LDS RZ, [RZ] ;  /* 0x00000000fffff984 */ /* 0x000fe20000000800 */
[----:B------:R1:W-:Y:S07]  /*79d0*/  MEMBAR.ALL.CTA ;  /* 0x0000000000007992 */ /* 0x0003ee0000008000 */
[----:B-1----:R-:W1:Y:S02]  /*79e0*/  FENCE.VIEW.ASYNC.S ;  /* 0x00000000000073c6 */ /* 0x002e640000000000 */
[----:B-1----:R-:W-:Y:S06]  /*79f0*/  BAR.SYNC.DEFER_BLOCKING 0x1, 0x80 ;  /* 0x0042000000007b1d */ /* 0x002fec0000010000 */
[----:B------:R-:W-:Y:S05]  /*7a00*/  @P0 BRA `(.L_x_115) ;  /* 0x0000000000280947 */ /* 0x000fea0003800000 */
[----:B------:R-:W1:Y:S01]  /*7a10*/  LDCU.64 UR6, c[0x0][0x348] ;  /* 0x00006900ff0677ac */ /* 0x000e620008000a00 */
[----:B------:R-:W-:Y:S02]  /*7a20*/  UIADD3 UR9, UPT, UPT, UR49, 0x40, URZ ;  /* 0x0000004031097890 */ /* 0x000fe4000fffe0ff */
[----:B------:R-:W-:Y:S01]  /*7a30*/  UIADD3 UR8, UPT, UPT, UR44, 0x2400, URZ ;  /* 0x000024002c087890 */ /* 0x000fe2000fffe0ff */
[----:B------:R-:W-:Y:S01]  /*7a40*/  UMOV UR10, UR50 ;  /* 0x00000032000a7c82 */ /* 0x000fe20008000000 */
[----:B------:R-:W-:Y:S01]  /*7a50*/  UMOV UR11, UR36 ;  /* 0x00000024000b7c82 */ /* 0x000fe20008000000 */
[----:B-1----:R-:W-:Y:S04]  /*7a60*/  UIADD3 UR4, UP0, UPT, UR6, 0x680, URZ ;  /* 0x0000068006047890 */ /* 0x002fe8000ff1e0ff */
[----:B------:R-:W-:Y:S09]  /*7a70*/  UIADD3.X UR5, UPT, UPT, URZ, UR7, URZ, UP0, !UPT ;  /* 0x00000007ff057290 */ /* 0x000ff200087fe4ff */
[----:B------:R1:W-:Y:S01]  /*7a80*/  UTMASTG.3D [UR8], [UR4] ;  /* 0x00000008040073b5 */ /* 0x0003e20008010000 */
[----:B------:R0:W-:Y:S01]  /*7a90*/  UTMACMDFLUSH ;  /* 0x00000000000079b7 */ /* 0x0001e20000000000 */
[----:B-1----:R-:W-:Y:S04]  /*7aa0*/  DEPBAR.LE SB0, 0x1 ;  /* 0x000080400000791a */ /* 0x002fe80000000000 */
.L_x_115:
[----:B------:R-:W-:Y:S05]  /*7ab0*/  BSYNC.RECONVERGENT B0 ;  /* 0x0000000000007941 */ /* 0x000fea0003800200 */
.L_x_114:
[----:B------:R-:W-:Y:S01]  /*7ac0*/  BAR.SYNC.DEFER_BLOCKING 0x1, 0x80 ;  /* 0x0042000000007b1d */ /* 0x000fe20000010000 */
[----:B------:R-:W-:Y:S04]  /*7ad0*/  UIADD3 UR4, UPT, UPT, UR46, 0x1, URZ ;  /* 0x000000012e047890 */ /* 0x000fe8000fffe0ff */
[----:B------:R-:W-:Y:S04]  /*7ae0*/  UISETP.NE.AND UP0, UPT, UR4, 0x4, UPT ;  /* 0x000000040400788c */ /* 0x000fe8000bf05270 */
[----:B------:R-:W-:Y:S01]  /*7af0*/  USEL UR45, UR4, URZ, UP0 ;  /* 0x000000ff042d7287 */ /* 0x000fe20008000000 */
[----:B------:R1:W-:Y:S01]  /*7b00*/  @P6 SYNCS.ARRIVE.TRANS64.RED.A1T0 RZ, [R102+URZ], RZ ;  /* 0x000000ff66ff69a7 */ /* 0x0003e200081004ff */
[----:B------:R-:W-:Y:S01]  /*7b10*/  BSSY B1, `(.L_x_116) ;  /* 0x0000018000017945 */ /* 0x000fe20003800000 */
[----:B------:R-:W3:Y:S02]  /*7b20*/  @P6 SYNCS.PHASECHK.TRANS64.TRYWAIT P0, [R63+URZ+0x40], R108 ;  /* 0x0000406c3f0065a7 */ /* 0x000ee400080011ff */
[----:B---3--:R-:W-:Y:S01]  /*7b30*/  @P6 SEL R60, RZ, 0x1, !P0 ;  /* 0x00000001ff3c6807 */ /* 0x008fe20004000000 */
[----:B-1----:R-:W-:Y:S06]  /*7b40*/  @!P6 BRA `(.L_x_117) ;  /* 0x000000000050e947 */ /* 0x002fec0003800000 */
        /* <DEDUP_REMOVED lines=8> */
[----:B------:R-:W-:Y:S04]  /*7bd0*/  SHF.L.U32 R4, R91, 0x1f, RZ ;  /* 0x0000001f5b047819 */ /* 0x000fe800000006ff */
[----:B------:R-:W1:Y:S02]  /*7be0*/  SYNCS.PHASECHK.TRANS64.TRYWAIT P0, [R63+URZ+0x40], R4 ;  /* 0x000040043f0075a7 */ /* 0x000e6400080011ff */
[----:B-1----:R-:W-:Y:S05]  /*7bf0*/  @!P0 BRA `(.L_x_120) ;  /* 0x0000002400848947 */ /* 0x002fea0003800000 */
.L_x_119:
[----:B------:R-:W-:Y:S05]  /*7c00*/  BSYNC B0 ;  /* 0x0000000000007941 */ /* 0x000fea0003800000 */
.L_x_118:
[----:B------:R-:W-:Y:S02]  /*7c10*/  ISETP.NE.AND P0, PT, R61, RZ, PT ;  /* 0x000000ff3d00720c */ /* 0x000fe40003f05270 */
[----:B------:R-:W-:Y:S11]  /*7c20*/  IADD3 R46, PT, PT, R46, 0x1, RZ ;  /* 0x000000012e2e7810 */ /* 0x000ff60007ffe0ff */
[----:B-1----:R-:W-:Y:S01]  /*7c30*/  @P0 IMAD.IADD R4, R92, 0x1, R3 ;  /* 0x000000015c040824 */ /* 0x002fe200078e0203 */
[----:B------:R-:W-:Y:S05]  /*7c40*/  @P0 WARPSYNC.ALL ;  /* 0x0000000000000948 */ /* 0x000fea0003800000 */
[----:B------:R1:W3:Y:S04]  /*7c50*/  @P0 LDSM.16.M88.4 R48, [R2+UR44+0x400] ;  /* 0x0004002c0230083b */ /* 0x0002e80008000200 */
[----:B------:R1:W4:Y:S04]  /*7c60*/  @P0 LDSM.16.M88.4 R56, [R0+0x400] ;  /* 0x000400000038083b */ /* 0x0003280000000200 */
[----:B------:R1:W1:Y:S04]  /*7c70*/  @P0 LDSM.16.M88.4 R64, [R3+0x400] ;  /* 0x000400000340083b */ /* 0x0002680000000200 */
[----:B------:R1:W1:Y:S02]  /*7c80*/  @P0 LDSM.16.M88.4 R72, [R4+0x400] ;  /* 0x000400000448083b */ /* 0x0002640000000200 */
.L_x_117:
[----:B------:R-:W-:Y:S05]  /*7c90*/  BSYNC B1 ;  /* 0x0000000000017941 */ /* 0x000fea0003800000 */
.L_x_116:
[----:B-1----:R-:W-:Y:S05]  /*7ca0*/  VIADD R3, R39, 0x80 ;  /* 0x0000008027037836 */ /* 0x002fea0000000000 */
[----:B------:R-:W-:Y:S04]  /*7cb0*/  SHF.R.U32.HI R3, RZ, 0x15, R3 ;  /* 0x00000015ff037819 */ /* 0x000fe80000011603 */
[----:B------:R-:W-:Y:S11]  /*7cc0*/  LOP3.LUT P0, RZ, R3, 0x3, R82, 0x48, !PT ;  /* 0x0000000303ff7812 */ /* 0x000ff60007804852 */
[----:B------:R-:W-:Y:S02]  /*7cd0*/  @!UPT UIADD3 URZ, UPT, UPT, URZ, URZ, URZ ;  /* 0x000000fffffff290 */ /* 0x000fe4000fffe0ff */
[----:B------:R-:W-:Y:S05]  /*7ce0*/  @!P0 BRA `(.L_x_121) ;  /* 0x0000000000408947 */ /* 0x000fea0003800000 */
[----:B------:R-:W1:Y:S01]  /*7cf0*/  LDCU.64 UR8, c[0x4][0x70] ;  /* 0x01000e00ff0877ac */ /* 0x000e620008000a00 */
[----:B------:R-:W-:Y:S01]  /*7d00*/  MOV R3, 0x0 ;  /* 0x0000000000037802 */ /* 0x000fe20000000f00 */
[----:B------:R-:W-:Y:S02]  /*7d10*/  HFMA2 R12, -RZ, RZ, 0, 5.9604644775390625e-08 ;  /* 0x00000001ff0c7431 */ /* 0x000fe400000001ff */
[----:B------:R-:W-:Y:S02]  /*7d20*/  IMAD.MOV.U32 R8, RZ, RZ, 0x192 ;  /* 0x00000192ff087424 */ /* 0x000fe400078e00ff */
[----:B------:R-:W-:Y:S01]  /*7d30*/  IMAD.MOV.U32 R13, RZ, RZ, RZ ;  /* 0x000000ffff0d7224 */ /* 0x000fe200078e00ff */
[----:B------:R-:W5:Y:S01]  /*7d40*/  LDCU.64 UR6, c[0x4][0x78] ;  /* 0x01000f00ff0677ac */ /* 0x000f620008000a00 */
[----:B------:R-:W2:Y:S01]  /*7d50*/  LDC.64 R2, c[0x4][R3] ;  /* 0x0100000003027b82 */ /* 0x000ea20000000a00 */
[----:B------:R-:W3:Y:S01]  /*7d60*/  LDCU.64 UR4, c[0x4][0x10] ;  /* 0x01000200ff0477ac */ /* 0x000ee20008000a00 */
[----:B-1----:R-:W-:Y:S01]  /*7d70*/  MOV R5, UR9 ;  /* 0x0000000900057c02 */ /* 0x002fe20008000f00 */
[----:B------:R-:W-:Y:S01]  /*7d80*/  IMAD.U32 R4, RZ, RZ, UR8 ;  /* 0x00000008ff047e24 */ /* 0x000fe2000f8e00ff */
[----:B-----5:R-:W-:Y:S01]  /*7d90*/  MOV R7, UR7 ;  /* 0x0000000700077c02 */ /* 0x020fe20008000f00 */
[----:B------:R-:W-:Y:S01]  /*7da0*/  IMAD.U32 R6, RZ, RZ, UR6 ;  /* 0x00000006ff067e24 */ /* 0x000fe2000f8e00ff */
[----:B---3--:R-:W-:Y:S01]  /*7db0*/  MOV R11, UR5 ;  /* 0x00000005000b7c02 */ /* 0x008fe20008000f00 */
[----:B------:R-:W-:Y:S02]  /*7dc0*/  IMAD.U32 R10, RZ, RZ, UR4 ;  /* 0x00000004ff0a7e24 */ /* 0x000fe4000f8e00ff */
[----:B------:R-:W-:Y:S07]  /*7dd0*/  LEPC R20, `(.L_x_121) ;  /* 0x000000001014794e */ /* 0x000fee0000000000 */
[----:B--2-4-:R-:W-:Y:S05]  /*7de0*/  CALL.ABS.NOINC R2 ;  /* 0x0000000002007343 */ /* 0x014fea0003c00000 */
.L_x_121:
[----:B------:R-:W-:Y:S05]  /*7df0*/  WARPSYNC.ALL ;  /* 0x0000000000007948 */ /* 0x000fea0003800000 */
[----:B------:R-:W-:Y:S01]  /*7e00*/  R2UR UR4, R39 ;  /* 0x00000000270472ca */ /* 0x000fe200000e0000 */
[--C-:B---3--:R-:W-:Y:S01]  /*7e10*/  HADD2.F32 R40, -RZ, R48.reuse.H0_H0 ;  /* 0x20000030ff287230 */ /* 0x108fe20000004100 */
[----:B------:R-:W-:Y:S01]  /*7e20*/  ISETP.NE.AND P6, PT, R95, RZ, PT ;  /* 0x000000ff5f00720c */ /* 0x000fe20003fc5270 */
[----:B------:R-:W-:Y:S01]  /*7e30*/  HADD2.F32 R43, -RZ, R48.H1_H1 ;  /* 0x30000030ff2b7230 */ /* 0x000fe20000004100 */
[----:B------:R-:W-:Y:S01]  /*7e40*/  ISETP.NE.AND P0, PT, R94, RZ, PT ;  /* 0x000000ff5e00720c */ /* 0x000fe20003f05270 */
[----:B------:R-:W-:Y:S01]  /*7e50*/  HADD2.F32 R42, -RZ, R49.H0_H0 ;  /* 0x20000031ff2a7230 */ /* 0x000fe20000004100 */
[----:B------:R-:W-:Y:S01]  /*7e60*/  MOV R63, UR45 ;  /* 0x0000002d003f7c02 */ /* 0x000fe20008000f00 */
[--C-:B------:R-:W-:Y:S01]  /*7e70*/  HADD2.F32 R45, -RZ, R51.reuse.H0_H0 ;  /* 0x20000033ff2d7230 */ /* 0x100fe20000004100 */
[----:B------:R-:W-:Y:S01]  /*7e80*/  BSSY.RECONVERGENT B0, `(.L_x_122) ;  /* 0x0000089000007945 */ /* 0x000fe20003800200 */
[----:B------:R-:W-:Y:S01]  /*7e90*/  HADD2.F32 R44, -RZ, R51.H1_H1 ;  /* 0x30000033ff2c7230 */ /* 0x000fe20000004100 */
[----:B------:R-:W-:Y:S03]  /*7ea0*/  LEA R108, R46, UR44, 0x3 ;  /* 0x0000002c2e6c7c11 */ /* 0x000fe6000f8e18ff */
[----:B------:R-:W1:Y:S02]  /*7eb0*/  LDTM.16dp256bit.x8 R4, tmem[UR4+0x80] ;  /* 0x00008004000479ee */ /* 0x000e6400081a0000 */
[----:B------:R-:W-:Y:S04]  /*7ec0*/  @P6 LEA R63, R63, UR44, 0x3 ;  /* 0x0000002c3f3f6c11 */ /* 0x000fe8000f8e18ff */
[----:B------:R-:W-:Y:S02]  /*7ed0*/  @P6 IADD3 R102, PT, PT, R63, 0x60, RZ ;  /* 0x000000603f666810 */ /* 0x000fe40007ffe0ff */
[----:B------:R-:W-:Y:S02]  /*7ee0*/  @P6 SHF.L.U32 R63, R91, 0x1f, RZ ;  /* 0x0000001f5b3f6819 */ /* 0x000fe400000006ff */
[----:B------:R-:W-:Y:S01]  /*7ef0*/  @P6 PRMT R102, R101, 0x654, R102 ;  /* 0x0000065465666816 */ /* 0x000fe20000000066 */
[C---:B-1----:R-:W-:Y:S01]  /*7f00*/  FMUL R0, R38.reuse, R4 ;  /* 0x0000000426007220 */ /* 0x042fe20000400000 */
[C---:B------:R-:W-:Y:S01]  /*7f10*/  FMUL R2, R38.reuse, R5 ;  /* 0x0000000526027220 */ /* 0x040fe20000400000 */
[C---:B------:R-:W-:Y:S01]  /*7f20*/  FMUL R3, R38.reuse, R6 ;  /* 0x0000000626037220 */ /* 0x040fe20000400000 */
        /* <DEDUP_REMOVED lines=8> */
[----:B--2---:R-:W-:Y:S01]  /*7fb0*/  F2FP.F16.F32.PACK_AB R68, R2, R0 ;  /* 0x000000000244723e */ /* 0x004fe200000000ff */
[C---:B------:R-:W-:Y:S01]  /*7fc0*/  FFMA R7, R41.reuse, R40, R7 ;  /* 0x0000002829077223 */ /* 0x040fe20000000007 */
[----:B------:R-:W-:Y:S01]  /*7fd0*/  FFMA R4, R41, R43, R4 ;  /* 0x0000002b29047223 */ /* 0x000fe20000000004 */
[C---:B------:R-:W-:Y:S01]  /*7fe0*/  FMUL R5, R38.reuse, R9 ;  /* 0x0000000926057220 */ /* 0x040fe20000400000 */
[C---:B------:R-:W-:Y:S01]  /*7ff0*/  FMUL R6, R38.reuse, R10 ;  /* 0x0000000a26067220 */ /* 0x040fe20000400000 */
[C---:B------:R-:W-:Y:S01]  /*8000*/  FMUL R11, R38.reuse, R11 ;  /* 0x0000000b260b7220 */ /* 0x040fe20000400000 */
[--C-:B----4-:R-:W-:Y:S01]  /*8010*/  HADD2.F32 R40, -RZ, R56.reuse.H0_H0 ;  /* 0x20000038ff287230 */ /* 0x110fe20000004100 */
[----:B------:R-:W-:Y:S01]  /*8020*/  F2FP.F16.F32.PACK_AB R69, R7, R3 ;  /* 0x000000030745723e */ /* 0x000fe200000000ff */
[C---:B------:R-:W-:Y:S01]  /*8030*/  FFMA R5, R41.reuse, R42, R5 ;  /* 0x0000002a29057223 */ /* 0x040fe20000000005 */
[C---:B------:R-:W-:Y:S01]  /*8040*/  FFMA R6, R41.reuse, R45, R6 ;  /* 0x0000002d29067223 */ /* 0x040fe20000000006 */
[----:B------:R-:W-:Y:S01]  /*8050*/  FFMA R11, R41, R44, R11 ;  /* 0x0000002c290b7223 */ /* 0x000fe2000000000b */
[C---:B------:R-:W-:Y:S01]  /*8060*/  FMUL R8, R38.reuse, R12 ;  /* 0x0000000c26087220 */ /* 0x040fe20000400000 */
[----:B------:R-:W-:Y:S01]  /*8070*/  HADD2.F32 R42, -RZ, R56.H1_H1 ;  /* 0x30000038ff2a7230 */ /* 0x000fe20000004100 */
[----:B------:R-:W-:Y:S01]  /*8080*/  F2FP.F16.F32.PACK_AB R70, R5, R4 ;  /* 0x000000040546723e */ /* 0x000fe200000000ff */
[C---:B------:R-:W-:Y:S01]  /*8090*/  FMUL R9, R38.reuse, R13 ;  /* 0x0000000d26097220 */ /* 0x040fe20000400000 */
[----:B------:R-:W-:Y:S01]  /*80a0*/  F2FP.F16.F32.PACK_AB R71, R11, R6 ;  /* 0x000000060b47723e */ /* 0x000fe200000000ff */
[C---:B------:R-:W-:Y:S01]  /*80b0*/  FFMA R8, R41.reuse, R40, R8 ;  /* 0x0000002829087223 */ /* 0x040fe20000000008 */
[--C-:B------:R-:W-:Y:S02]  /*80c0*/  HADD2.F32 R43, -RZ, R57.reuse.H0_H0 ;  /* 0x20000039ff2b7230 */ /* 0x100fe40000004100 */
[----:B------:R-:W-:Y:S01]  /*80d0*/  FFMA R9, R41, R42, R9 ;  /* 0x0000002a29097223 */ /* 0x000fe20000000009 */
[C---:B------:R-:W-:Y:S01]  /*80e0*/  FMUL R10, R38.reuse, R14 ;  /* 0x0000000e260a7220 */ /* 0x040fe20000400000 */
[----:B------:R-:W-:Y:S01]  /*80f0*/  HADD2.F32 R40, -RZ, R57.H1_H1 ;  /* 0x30000039ff287230 */ /* 0x000fe20000004100 */
[----:B------:R1:W-:Y:S01]  /*8100*/  STSM.16.M88.4 [R97+0x4400], R68 ;  /* 0x0044004461007844 */ /* 0x0003e20000000200 */
[C---:B------:R-:W-:Y:S01]  /*8110*/  FMUL R15, R38.reuse, R15 ;  /* 0x0000000f260f7220 */ /* 0x040fe20000400000 */
[----:B------:R-:W-:Y:S01]  /*8120*/  F2FP.F16.F32.PACK_AB R52, R9, R8 ;  /* 0x000000080934723e */ /* 0x000fe200000000ff */
[C---:B------:R-:W-:Y:S01]  /*8130*/  FFMA R10, R41.reuse, R43, R10 ;  /* 0x0000002b290a7223 */ /* 0x040fe2000000000a */
[--C-:B------:R-:W-:Y:S02]  /*8140*/  HADD2.F32 R42, -RZ, R58.reuse.H0_H0 ;  /* 0x2000003aff2a7230 */ /* 0x100fe40000004100 */
        /* <DEDUP_REMOVED lines=26> */
[----:B-1----:R-:W-:Y:S01]  /*82f0*/  F2FP.F16.F32.PACK_AB R68, R17, R16 ;  /* 0x000000101144723e */ /* 0x002fe200000000ff */
        /* <DEDUP_REMOVED lines=45> */
[----:B------:R-:W-:Y:S05]  /*85d0*/  F2FP.F16.F32.PACK_AB R107, R35, R30 ;  /* 0x0000001e236b723e */ /* 0x000fea00000000ff */
        /* <DEDUP_REMOVED lines=19> */
.L_x_123:
[----:B------:R-:W-:Y:S05]  /*8710*/  BSYNC.RECONVERGENT B0 ;  /* 0x0000000000007941 */ /* 0x000fea0003800200 */
.L_x_122:
        /* <DEDUP_REMOVED lines=20> */
.L_x_127:
[----:B------:R-:W-:Y:S05]  /*8860*/  BSYNC B0 ;  /* 0x0000000000007941 */ /* 0x000fea0003800000 */
.L_x_126:
[----:B------:R-:W-:Y:S11]  /*8870*/  ISETP.NE.AND P0, PT, R61, RZ, PT ;  /* 0x000000ff3d00720c */ /* 0x000ff60003f05270 */
[----:B------:R-:W-:Y:S02]  /*8880*/  @!UPT UIADD3 URZ, UPT, UPT, URZ, URZ, URZ ;  /* 0x000000fffffff290 */ /* 0x000fe4000fffe0ff */
[----:B------:R-:W-:Y:S01]  /*8890*/  @P0 IADD3 R2, PT, PT, R92, R5, RZ ;  /* 0x000000055c020210 */ /* 0x000fe20007ffe0ff */
[----:B------:R-:W-:Y:S05]  /*88a0*/  @P0 WARPSYNC.ALL ;  /* 0x0000000000000948 */ /* 0x000fea0003800000 */
[----:B------:R3:W4:Y:S04]  /*88b0*/  @P0 LDSM.16.M88.4 R48, [R46+UR44+0x400] ;  /* 0x0004002c2e30083b */ /* 0x0007280008000200 */
[----:B------:R3:W1:Y:S04]  /*88c0*/  @P0 LDSM.16.M88.4 R56, [R0+0x400] ;  /* 0x000400000038083b */ /* 0x0006680000000200 */
[----:B------:R3:W1:Y:S04]  /*88d0*/  @P0 LDSM.16.M88.4 R64, [R5+0x400] ;  /* 0x000400000540083b */ /* 0x0006680000000200 */
[----:B------:R3:W1:Y:S02]  /*88e0*/  @P0 LDSM.16.M88.4 R72, [R2+0x400] ;  /* 0x000400000248083b */ /* 0x0006640000000200 */
.L_x_125:
[----:B------:R-:W-:Y:S05]  /*88f0*/  BSYNC B1 ;  /* 0x0000000000017941 */ /* 0x000fea0003800000 */
.L_x_124:
        /* <DEDUP_REMOVED lines=11> */
[----:B---3--:R-:W3:Y:S01]  /*89b0*/  LDC.64 R2, c[0x4][R3] ;  /* 0x0100000003027b82 */ /* 0x008ee20000000a00 */
[----:B------:R-:W2:Y:S01]  /*89c0*/  LDCU.64 UR4, c[0x4][0x10] ;  /* 0x01000200ff0477ac */ /* 0x000ea20008000a00 */
[----:B-1----:R-:W-:Y:S01]  /*89d0*/  MOV R5, UR9 ;  /* 0x0000000900057c02 */ /* 0x002fe20008000f00 */
[----:B------:R-:W-:Y:S01]  /*89e0*/  IMAD.U32 R4, RZ, RZ, UR8 ;  /* 0x00000008ff047e24 */ /* 0x000fe2000f8e00ff */
[----:B-----5:R-:W-:Y:S01]  /*89f0*/  MOV R7, UR7 ;  /* 0x0000000700077c02 */ /* 0x020fe20008000f00 */
[----:B------:R-:W-:Y:S01]  /*8a00*/  IMAD.U32 R6, RZ, RZ, UR6 ;  /* 0x00000006ff067e24 */ /* 0x000fe2000f8e00ff */
[----:B--2---:R-:W-:Y:S01]  /*8a10*/  MOV R11, UR5 ;  /* 0x00000005000b7c02 */ /* 0x004fe20008000f00 */
[----:B------:R-:W-:Y:S02]  /*8a20*/  IMAD.U32 R10, RZ, RZ, UR4 ;  /* 0x00000004ff0a7e24 */ /* 0x000fe4000f8e00ff */
[----:B------:R-:W-:Y:S07]  /*8a30*/  LEPC R20, `(.L_x_129) ;  /* 0x000000001014794e */ /* 0x000fee0000000000 */
[----:B---34-:R-:W-:Y:S05]  /*8a40*/  CALL.ABS.NOINC R2 ;  /* 0x0000000002007343 */ /* 0x018fea0003c00000 */
.L_x_129:
[----:B------:R-:W-:Y:S01]  /*8a50*/  ISETP.NE.AND P0, PT, R94, RZ, PT ;  /* 0x000000ff5e00720c */ /* 0x000fe20003f05270 */
[----:B------:R-:W-:Y:S05]  /*8a60*/  WARPSYNC.ALL ;  /* 0x0000000000007948 */ /* 0x000fea0003800000 */
[----:B------:R-:W-:Y:S01]  /*8a70*/  R2UR UR4, R39 ;  /* 0x00000000270472ca */ /* 0x000fe200000e0000 */
[--C-:B----4-:R-:W-:Y:S01]  /*8a80*/  HADD2.F32 R40, -RZ, R48.reuse.H0_H0 ;  /* 0x20000030ff287230 */ /* 0x110fe20000004100 */
[----:B------:R-:W1:Y:S01]  /*8a90*/  S2UR UR6, SR_CgaCtaId ;  /* 0x00000000000679c3 */ /* 0x000e620000008800 */
[----:B------:R-:W-:Y:S01]  /*8aa0*/  HADD2.F32 R42, -RZ, R48.H1_H1 ;  /* 0x30000030ff2a7230 */ /* 0x000fe20000004100 */
[----:B------:R-:W-:Y:S01]  /*8ab0*/  R2UR UR5, R98 ;  /* 0x00000000620572ca */ /* 0x000fe200000e0000 */
[--C-:B------:R-:W-:Y:S01]  /*8ac0*/  HADD2.F32 R43, -RZ, R49.reuse.H0_H0 ;  /* 0x20000031ff2b7230 */ /* 0x100fe20000004100 */
[----:B------:R-:W-:Y:S01]  /*8ad0*/  BSSY.RECONVERGENT B0, `(.L_x_130) ;  /* 0x0000089000007945 */ /* 0x000fe20003800200 */
[----:B------:R-:W-:Y:S02]  /*8ae0*/  HADD2.F32 R44, -RZ, R49.H1_H1 ;  /* 0x30000031ff2c7230 */ /* 0x000fe40000004100 */
[--C-:B------:R-:W-:Y:S02]  /*8af0*/  HADD2.F32 R45, -RZ, R50.reuse.H0_H0 ;  /* 0x20000032ff2d7230 */ /* 0x100fe40000004100 */
[----:B---3--:R-:W-:Y:S02]  /*8b00*/  HADD2.F32 R46, -RZ, R50.H1_H1 ;  /* 0x30000032ff2e7230 */ /* 0x008fe40000004100 */
[----:B------:R-:W3:Y:S01]  /*8b10*/  LDTM.16dp256bit.x8 R4, tmem[UR4+0xc0] ;  /* 0x0000c004000479ee */ /* 0x000ee200081a0000 */
[----:B------:R-:W-:Y:S01]  /*8b20*/  NOP ;  /* 0x0000000000007918 */ /* 0x000fe20000000000 */
[--C-:B------:R-:W-:Y:S02]  /*8b30*/  HADD2.F32 R47, -RZ, R51.reuse.H0_H0 ;  /* 0x20000033ff2f7230 */ /* 0x100fe40000004100 */
[----:B------:R-:W-:Y:S01]  /*8b40*/  UIADD3 UR4, UPT, UPT, UR5, 0xd0, URZ ;  /* 0x000000d005047890 */ /* 0x000fe2000fffe0ff */
[----:B------:R-:W-:Y:S02]  /*8b50*/  HADD2.F32 R49, -RZ, R51.H1_H1 ;  /* 0x30000033ff317230 */ /* 0x000fe40000004100 */
[--C-:B------:R-:W-:Y:S02]  /*8b60*/  HADD2.F32 R48, -RZ, R56.reuse.H0_H0 ;  /* 0x20000038ff307230 */ /* 0x100fe40000004100 */
[----:B------:R-:W-:Y:S02]  /*8b70*/  HADD2.F32 R51, -RZ, R56.H1_H1 ;  /* 0x30000038ff337230 */ /* 0x000fe40000004100 */
[--C-:B------:R-:W-:Y:S02]  /*8b80*/  HADD2.F32 R50, -RZ, R57.reuse.H0_H0 ;  /* 0x20000039ff327230 */ /* 0x100fe40000004100 */
[----:B--2---:R-:W-:Y:S02]  /*8b90*/  HADD2.F32 R52, -RZ, R57.H1_H1 ;  /* 0x30000039ff347230 */ /* 0x004fe40000004100 */
[--C-:B------:R-:W-:Y:S02]  /*8ba0*/  HADD2.F32 R53, -RZ, R58.reuse.H0_H0 ;  /* 0x2000003aff357230 */ /* 0x100fe40000004100 */
[----:B------:R-:W-:Y:S02]  /*8bb0*/  HADD2.F32 R54, -RZ, R58.H1_H1 ;  /* 0x3000003aff367230 */ /* 0x000fe40000004100 */
[--C-:B------:R-:W-:Y:S02]  /*8bc0*/  HADD2.F32 R55, -RZ, R59.reuse.H0_H0 ;  /* 0x2000003bff377230 */ /* 0x100fe40000004100 */
[----:B------:R-:W-:Y:S02]  /*8bd0*/  HADD2.F32 R56, -RZ, R59.H1_H1 ;  /* 0x3000003bff387230 */ /* 0x000fe40000004100 */
[--C-:B------:R-:W-:Y:S01]  /*8be0*/  HADD2.F32 R57, -RZ, R64.reuse.H0_H0 ;  /* 0x20000040ff397230 */ /* 0x100fe20000004100 */
[----:B-1----:R-:W-:Y:S01]  /*8bf0*/  UPRMT UR4, UR6, 0x654, UR4 ;  /* 0x0000065406047896 */ /* 0x002fe20008000004 */
[C---:B---3--:R-:W-:Y:S01]  /*8c00*/  FMUL R4, R38.reuse, R4 ;  /* 0x0000000426047220 */ /* 0x048fe20000400000 */
[C---:B------:R-:W-:Y:S01]  /*8c10*/  FMUL R5, R38.reuse, R5 ;  /* 0x0000000526057220 */ /* 0x040fe20000400000 */
[C---:B------:R-:W-:Y:S01]  /*8c20*/  FMUL R6, R38.reuse, R6 ;  /* 0x0000000626067220 */ /* 0x040fe20000400000 */
[C---:B------:R-:W-:Y:S01]  /*8c30*/  FMUL R7, R38.reuse, R7 ;  /* 0x0000000726077220 */ /* 0x040fe20000400000 */
[C---:B------:R-:W-:Y:S01]  /*8c40*/  FFMA R4, R41.reuse, R40, R4 ;  /* 0x0000002829047223 */ /* 0x040fe20000000004 */
[C---:B------:R-:W-:Y:S01]  /*8c50*/  FFMA R5, R41.reuse, R42, R5 ;  /* 0x0000002a29057223 */ /* 0x040fe20000000005 */
[C---:B------:R-:W-:Y:S01]  /*8c60*/  FFMA R6, R41.reuse, R43, R6 ;  /* 0x0000002b29067223 */ /* 0x040fe20000000006 */
[----:B------:R-:W-:Y:S01]  /*8c70*/  FFMA R7, R41, R44, R7 ;  /* 0x0000002c29077223 */ /* 0x000fe20000000007 */
[----:B------:R-:W-:Y:S01]  /*8c80*/  SYNCS.ARRIVE.TRANS64.RED.A1T0 RZ, [UR4], RZ ;  /* 0x000000ffffff79a7 */ /* 0x000fe20008100404 */
[C---:B------:R-:W-:Y:S01]  /*8c90*/  FMUL R8, R38.reuse, R8 ;  /* 0x0000000826087220 */ /* 0x040fe20000400000 */
[----:B------:R-:W-:Y:S01]  /*8ca0*/  F2FP.F16.F32.PACK_AB R104, R5, R4 ;  /* 0x000000040568723e */ /* 0x000fe200000000ff */
[C---:B------:R-:W-:Y:S01]  /*8cb0*/  FMUL R9, R38.reuse, R9 ;  /* 0x0000000926097220 */ /* 0x040fe20000400000 */
[----:B------:R-:W-:Y:S01]  /*8cc0*/  F2FP.F16.F32.PACK_AB R105, R7, R6 ;  /* 0x000000060769723e */ /* 0x000fe200000000ff */
[C---:B------:R-:W-:Y:S01]  /*8cd0*/  FFMA R8, R41.reuse, R45, R8 ;  /* 0x0000002d29087223 */ /* 0x040fe20000000008 */
[C---:B------:R-:W-:Y:S01]  /*8ce0*/  FMUL R0, R38.reuse, R10 ;  /* 0x0000000a26007220 */ /* 0x040fe20000400000 */
[C---:B------:R-:W-:Y:S01]  /*8cf0*/  FFMA R9, R41.reuse, R46, R9 ;  /* 0x0000002e29097223 */ /* 0x040fe20000000009 */
[C---:B------:R-:W-:Y:S01]  /*8d00*/  FMUL R2, R38.reuse, R11 ;  /* 0x0000000b26027220 */ /* 0x040fe20000400000 */
[C---:B------:R-:W-:Y:S01]  /*8d10*/  FMUL R3, R38.reuse, R12 ;  /* 0x0000000c26037220 */ /* 0x040fe20000400000 */
[----:B------:R-:W-:Y:S01]  /*8d20*/  FFMA R0, R41, R47, R0 ;  /* 0x0000002f29007223 */ /* 0x000fe20000000000 */
[C---:B------:R-:W-:Y:S01]  /*8d30*/  FMUL R10, R38.reuse, R13 ;  /* 0x0000000d260a7220 */ /* 0x040fe20000400000 */
[----:B------:R-:W-:Y:S01]  /*8d40*/  F2FP.F16.F32.PACK_AB R106, R9, R8 ;  /* 0x00000008096a723e */ /* 0x000fe200000000ff */
[C---:B------:R-:W-:Y:S01]  /*8d50*/  FFMA R2, R41.reuse, R49, R2 ;  /* 0x0000003129027223 */ /* 0x040fe20000000002 */
[C---:B------:R-:W-:Y:S01]  /*8d60*/  FFMA R3, R41.reuse, R48, R3 ;  /* 0x0000003029037223 */ /* 0x040fe20000000003 */
[C---:B------:R-:W-:Y:S01]  /*8d70*/  FFMA R10, R41.reuse, R51, R10 ;  /* 0x00000033290a7223 */ /* 0x040fe2000000000a */
[C---:B------:R-:W-:Y:S01]  /*8d80*/  FMUL R11, R38.reuse, R14 ;  /* 0x0000000e260b7220 */ /* 0x040fe20000400000 */
[----:B------:R-:W-:Y:S01]  /*8d90*/  FMUL R15, R38, R15 ;  /* 0x0000000f260f7220 */ /* 0x000fe20000400000 */
[----:B------:R-:W-:Y:S01]  /*8da0*/  F2FP.F16.F32.PACK_AB R107, R2, R0 ;  /* 0x00000000026b723e */ /* 0x000fe200000000ff */
[----:B------:R-:W-:Y:S01]  /*8db0*/  FMUL R12, R38, R16 ;  /* 0x00000010260c7220 */ /* 0x000fe20000400000 */
[----:B------:R-:W-:Y:S01]  /*8dc0*/  F2FP.F16.F32.PACK_AB R108, R10, R3 ;  /* 0x000000030a6c723e */ /* 0x000fe200000000ff */
[C---:B------:R-:W-:Y:S01]  /*8dd0*/  FFMA R11, R41.reuse, R50, R11 ;  /* 0x00000032290b7223 */ /* 0x040fe2000000000b */
[C---:B------:R-:W-:Y:S01]  /*8de0*/  FFMA R15, R41.reuse, R52, R15 ;  /* 0x00000034290f7223 */ /* 0x040fe2000000000f */
[----:B------:R1:W-:Y:S01]  /*8df0*/  STSM.16.M88.4 [R97+0x6400], R104 ;  /* 0x0064006861007844 */ /* 0x0003e20000000200 */
[----:B------:R-:W-:Y:S01]  /*8e00*/  FFMA R12, R41, R53, R12 ;  /* 0x00000035290c7223 */ /* 0x000fe2000000000c */
[C---:B------:R-:W-:Y:S01]  /*8e10*/  FMUL R13, R38.reuse, R17 ;  /* 0x00000011260d7220 */ /* 0x040fe20000400000 */
[C---:B------:R-:W-:Y:S01]  /*8e20*/  FMUL R14, R38.reuse, R18 ;  /* 0x00000012260e7220 */ /* 0x040fe20000400000 */
[----:B------:R-:W-:Y:S01]  /*8e30*/  F2FP.F16.F32.PACK_AB R109, R15, R11 ;  /* 0x0000000b0f6d723e */ /* 0x000fe200000000ff */
[C---:B------:R-:W-:Y:S01]  /*8e40*/  FMUL R19, R38.reuse, R19 ;  /* 0x0000001326137220 */ /* 0x040fe20000400000 */
[C---:B------:R-:W-:Y:S01]  /*8e50*/  FFMA R13, R41.reuse, R54, R13 ;  /* 0x00000036290d7223 */ /* 0x040fe2000000000d */
[C---:B------:R-:W-:Y:S01]  /*8e60*/  FFMA R14, R41.reuse, R55, R14 ;  /* 0x00000037290e7223 */ /* 0x040fe2000000000e */
[----:B------:R-:W-:Y:S02]  /*8e70*/  HADD2.F32 R58, -RZ, R64.H1_H1 ;  /* 0x30000040ff3a7230 */ /* 0x000fe40000004100 */
[----:B------:R-:W-:Y:S01]  /*8e80*/  FFMA R19, R41, R56, R19 ;  /* 0x0000003829137223 */ /* 0x000fe20000000013 */
[C---:B------:R-:W-:Y:S01]  /*8e90*/  FMUL R16, R38.reuse, R20 ;  /* 0x0000001426107220 */ /* 0x040fe20000400000 */
[----:B------:R-:W-:Y:S01]  /*8ea0*/  F2FP.F16.F32.PACK_AB R110, R13, R12 ;  /* 0x0000000c0d6e723e */ /* 0x000fe200000000ff */
[--C-:B------:R-:W-:Y:S02]  /*8eb0*/  HADD2.F32 R59, -RZ, R65.reuse.H0_H0 ;  /* 0x20000041ff3b7230 */ /* 0x100fe40000004100 */
[C---:B------:R-:W-:Y:S01]  /*8ec0*/  FMUL R17, R38.reuse, R21 ;  /* 0x0000001526117220 */ /* 0x040fe20000400000 */
[----:B------:R-:W-:Y:S01]  /*8ed0*/  F2FP.F16.F32.PACK_AB R111, R19, R14 ;  /* 0x0000000e136f723e */ /* 0x000fe200000000ff */
[C---:B------:R-:W-:Y:S01]  /*8ee0*/  FFMA R16, R41.reuse, R57, R16 ;  /* 0x0000003929107223 */ /* 0x040fe20000000010 */
[----:B------:R-:W-:Y:S02]  /*8ef0*/  HADD2.F32 R60, -RZ, R65.H1_H1 ;  /* 0x30000041ff3c7230 */ /* 0x000fe40000004100 */
[----:B------:R-:W-:Y:S01]  /*8f00*/  FFMA R17, R41, R58, R17 ;  /* 0x0000003a29117223 */ /* 0x000fe20000000011 */
[C---:B------:R-:W-:Y:S01]  /*8f10*/  FMUL R18, R38.reuse, R22 ;  /* 0x0000001626127220 */ /* 0x040fe20000400000 */
[----:B------:R1:W-:Y:S01]  /*8f20*/  STSM.16.M88.4 [R96+0x6400], R108 ;  /* 0x0064006c60007844 */ /* 0x0003e20000000200 */
[--C-:B------:R-:W-:Y:S02]  /*8f30*/  HADD2.F32 R61, -RZ, R66.reuse.H0_H0 ;  /* 0x20000042ff3d7230 */ /* 0x100fe40000004100 */
[C---:B------:R-:W-:Y:S01]  /*8f40*/  FMUL R23, R38.reuse, R23 ;  /* 0x0000001726177220 */ /* 0x040fe20000400000 */
[----:B------:R-:W-:Y:S01]  /*8f50*/  F2FP.F16.F32.PACK_AB R112, R17, R16 ;  /* 0x000000101170723e */ /* 0x000fe200000000ff */
[C---:B------:R-:W-:Y:S01]  /*8f60*/  FFMA R18, R41.reuse, R59, R18 ;  /* 0x0000003b29127223 */ /* 0x040fe20000000012 */
[----:B------:R-:W-:Y:S02]  /*8f70*/  HADD2.F32 R62, -RZ, R66.H1_H1 ;  /* 0x30000042ff3e7230 */ /* 0x000fe40000004100 */
[----:B------:R-:W-:Y:S01]  /*8f80*/  FFMA R23, R41, R60, R23 ;  /* 0x0000003c29177223 */ /* 0x000fe20000000017 */
[C---:B------:R-:W-:Y:S01]  /*8f90*/  FMUL R20, R38.reuse, R24 ;  /* 0x0000001826147220 */ /* 0x040fe20000400000 */
[--C-:B------:R-:W-:Y:S02]  /*8fa0*/  HADD2.F32 R63, -RZ, R67.reuse.H0_H0 ;  /* 0x20000043ff3f7230 */ /* 0x100fe40000004100 */
[C---:B------:R-:W-:Y:S01]  /*8fb0*/  FMUL R21, R38.reuse, R25 ;  /* 0x0000001926157220 */ /* 0x040fe20000400000 */
[----:B------:R-:W-:Y:S01]  /*8fc0*/  HADD2.F32 R64, -RZ, R67.H1_H1 ;  /* 0x30000043ff407230 */ /* 0x000fe20000004100 */
[----:B------:R-:W-:Y:S01]  /*8fd0*/  F2FP.F16.F32.PACK_AB R113, R23, R18 ;  /* 0x000000121771723e */ /* 0x000fe200000000ff */
[C---:B------:R-:W-:Y:S01]  /*8fe0*/  FFMA R20, R41.reuse, R61, R20 ;  /* 0x0000003d29147223 */ /* 0x040fe20000000014 */
        /* <DEDUP_REMOVED lines=8> */
[C---:B------:R-:W-:Y:S01]  /*9070*/  FFMA R22, R41.reuse, R63, R22 ;  /* 0x0000003f29167223 */ /* 0x040fe20000000016 */
[----:B------:R-:W-:Y:S02]  /*9080*/  HADD2.F32 R68, -RZ, R73.H1_H1 ;  /* 0x30000049ff447230 */ /* 0x000fe40000004100 */
[C---:B------:R-:W-:Y:S01]  /*9090*/  FMUL R26, R38.reuse, R30 ;  /* 0x0000001e261a7220 */ /* 0x040fe20000400000 */
[C---:B------:R-:W-:Y:S01]  /*90a0*/  FFMA R27, R41.reuse, R64, R27 ;  /* 0x00000040291b7223 */ /* 0x040fe2000000001b */
        /* <DEDUP_REMOVED lines=34> */
[----:B------:R-:W-:Y:S02]  /*92d0*/  UIADD3 UR9, UPT, UPT, UR49, 0xc0, URZ ;  /* 0x000000c031097890 */ /* 0x000fe4000fffe0ff */
[----:B------:R-:W-:Y:S01]  /*92e0*/  UIADD3 UR8, UPT, UPT, UR44, 0x6400, URZ ;  /* 0x000064002c087890 */ /* 0x000fe2000fffe0ff */
[----:B------:R-:W-:Y:S01]  /*92f0*/  UMOV UR10, UR50 ;  /* 0x00000032000a7c82 */ /* 0x000fe20008000000 */
[----:B------:R-:W-:Y:S01]  /*9300*/  UMOV UR11, UR36 ;  /* 0x00000024000b7c82 */ /* 0x000fe20008000000 */
[----:B--2---:R-:W-:Y:S04]  /*9310*/  UIADD3 UR4, UP0, UPT, UR6, 0x680, URZ ;  /* 0x0000068006047890 */ /* 0x004fe8000ff1e0ff */
[----:B------:R-:W-:Y:S09]  /*9320*/  UIADD3.X UR5, UPT, UPT, URZ, UR7, URZ, UP0, !UPT ;  /* 0x00000007ff057290 */ /* 0x000ff200087fe4ff */
[----:B------:R2:W-:Y:S01]  /*9330*/  UTMASTG.3D [UR8], [UR4] ;  /* 0x00000008040073b5 */ /* 0x0005e20008010000 */
[----:B------:R0:W-:Y:S01]  /*9340*/  UTMACMDFLUSH ;  /* 0x00000000000079b7 */ /* 0x0001e20000000000 */
[----:B--2---:R-:W-:Y:S04]  /*9350*/  DEPBAR.LE SB0, 0x1 ;  /* 0x000080400000791a */ /* 0x004fe80000000000 */
.L_x_131:
[----:B------:R-:W-:Y:S05]  /*9360*/  BSYNC.RECONVERGENT B0 ;  /* 0x0000000000007941 */ /* 0x000fea0003800200 */
.L_x_130:
[----:B------:R-:W-:Y:S01]  /*9370*/  BAR.SYNC.DEFER_BLOCKING 0x1, 0x80 ;  /* 0x0042000000007b1d */ /* 0x000fe20000010000 */
[----:B------:R-:W-:Y:S01]  /*9380*/  UISETP.NE.AND UP0, UPT, UR47, -0x4, UPT ;  /* 0xfffffffc2f00788c */ /* 0x000fe2000bf05270 */
[----:B------:R-:W-:Y:S08]  /*9390*/  IADD3 R0, PT, PT, R36, 0x1, RZ ;  /* 0x0000000124007810 */ /* 0x000ff00007ffe0ff */
[----:B------:R-:W-:Y:S05]  /*93a0*/  BRA.U !UP0, `(.L_x_132) ;  /* 0x0000000108247547 */ /* 0x000fea000b800000 */
[----:B------:R-:W-:Y:S01]  /*93b0*/  ISETP.NE.AND P0, PT, R95, RZ, PT ;  /* 0x000000ff5f00720c */ /* 0x000fe20003f05270 */
[----:B------:R-:W-:Y:S01]  /*93c0*/  IMAD.U32 R2, RZ, RZ, UR46 ;  /* 0x0000002eff027e24 */ /* 0x000fe2000f8e00ff */
[----:B------:R-:W-:Y:S04]  /*93d0*/  UIADD3 UR4, UPT, UPT, UR46, 0x1, URZ ;  /* 0x000000012e047890 */ /* 0x000fe8000fffe0ff */
[----:B------:R-:W-:Y:S04]  /*93e0*/  UISETP.NE.AND UP0, UPT, UR4, 0x4, UPT ;  /* 0x000000040400788c */ /* 0x000fe8000bf05270 */
[----:B------:R-:W-:Y:S03]  /*93f0*/  USEL UR46, UR4, URZ, UP0 ;  /* 0x000000ff042e7287 */ /* 0x000fe60008000000 */
[----:B------:R-:W-:Y:S05]  /*9400*/  @P0 LEA R2, R2, UR44, 0x3 ;  /* 0x0000002c02020c11 */ /* 0x000fea000f8e18ff */
[----:B------:R-:W-:Y:S05]  /*9410*/  @P0 VIADD R2, R2, 0x60 ;  /* 0x0000006002020836 */ /* 0x000fea0000000000 */
[----:B------:R-:W-:Y:S04]  /*9420*/  @P0 PRMT R2, R101, 0x654, R2 ;  /* 0x0000065465020816 */ /* 0x000fe80000000002 */
[----:B------:R2:W-:Y:S03]  /*9430*/  @P0 SYNCS.ARRIVE.TRANS64.RED.A1T0 RZ, [R2+URZ], RZ ;  /* 0x000000ff02ff09a7 */ /* 0x0005e600081004ff */
.L_x_132:
[----:B------:R-:W-:Y:S01]  /*9440*/  R2UR UR5, R83 ;  /* 0x00000000530572ca */ /* 0x000fe200000e0000 */
[----:B------:R-:W-:Y:S01]  /*9450*/  UISETP.NE.AND UP0, UPT, UR61, URZ, UPT ;  /* 0x000000ff3d00728c */ /* 0x000fe2000bf05270 */
[----:B------:R-:W-:Y:S01]  /*9460*/  R2UR UR4, R84 ;  /* 0x00000000540472ca */ /* 0x000fe200000e0000 */
[----:B------:R-:W-:Y:S01]  /*9470*/  UIADD3 UR47, UPT, UPT, UR47, 0x4, URZ ;  /* 0x000000042f2f7890 */ /* 0x000fe2000fffe0ff */
[----:B------:R-:W-:Y:S01]  /*9480*/  ISETP.NE.AND P0, PT, R88, 0x2, PT ;  /* 0x000000025800780c */ /* 0x000fe20003f05270 */
[----:B------:R-:W-:Y:S01]  /*9490*/  UMOV UR36, UR60 ;  /* 0x0000003c00247c82 */ /* 0x000fe20008000000 */
[----:B------:R-:W-:Y:S02]  /*94a0*/  ISETP.NE.AND P1, PT, R0, 0x4, PT ;  /* 0x000000040000780c */ /* 0x000fe40003f25270 */
[----:B--2---:R-:W-:Y:S02]  /*94b0*/  SEL R2, RZ, 0x1, P0 ;  /* 0x00000001ff027807 */ /* 0x004fe40000000000 */
[----:B------:R-:W-:Y:S02]  /*94c0*/  SEL R3, RZ, 0x1, P1 ;  /* 0x00000001ff037807 */ /* 0x000fe40000800000 */
[----:B------:R-:W-:Y:S01]  /*94d0*/  LOP3.LUT R89, R89, R2, RZ, 0x3c, !PT ;  /* 0x0000000259597212 */ /* 0x000fe200078e3cff */
[----:B------:R-:W-:Y:S01]  /*94e0*/  UIADD3 UR31, UPT, UPT, UR37, UR5, URZ ;  /* 0x00000005251f7290 */ /* 0x000fe2000fffe0ff */
[----:B------:R-:W-:Y:S01]  /*94f0*/  LOP3.LUT R90, R90, R3, RZ, 0x3c, !PT ;  /* 0x000000035a5a7212 */ /* 0x000fe200078e3cff */
[----:B------:R-:W-:Y:S01]  /*9500*/  UIADD3 UR30, UPT, UPT, UR38, UR4, URZ ;  /* 0x00000004261e7290 */ /* 0x000fe2000fffe0ff */
[----:B------:R-:W-:Y:S02]  /*9510*/  SEL R88, R88, RZ, P0 ;  /* 0x000000ff58587207 */ /* 0x000fe40000000000 */
[----:B------:R-:W-:Y:S01]  /*9520*/  SEL R36, R0, RZ, P1 ;  /* 0x000000ff00247207 */ /* 0x000fe20000800000 */
[----:B------:R-:W-:Y:S08]  /*9530*/  BRA.U UP0, `(.L_x_133) ;  /* 0xffffffbd009c7547 */ /* 0x000ff0000b83ffff */
[----:B------:R-:W-:-:S13]  /*9540*/  R2UR UR4, R85 ;  /* 0x00000000550472ca */ /* 0x000fda00000e0000 */
[----:B------:R-:W-:-:S09]  /*9550*/  UISETP.NE.AND UP0, UPT, UR4, URZ, UPT ;  /* 0x000000ff0400728c */ /* 0x000fd2000bf05270 */
[----:B------:R-:W-:Y:S05]  /*9560*/  BRA.U !UP0, `(.L_x_134) ;  /* 0x0000000108487547 */ /* 0x000fea000b800000 */
[----:B------:R-:W2:Y:S02]  /*9570*/  LDCU.64 UR4, c[0x0][0x890] ;  /* 0x00011200ff0477ac */ /* 0x000ea40008000a00 */
[----:B--2---:R-:W-:-:S04]  /*9580*/  UISETP.NE.U32.AND UP0, UPT, UR4, URZ, UPT ;  /* 0x000000ff0400728c */ /* 0x004fc8000bf05070 */
[----:B------:R-:W-:-:S09]  /*9590*/  UISETP.NE.AND.EX UP0, UPT, UR5, URZ, UPT, UP0 ;  /* 0x000000ff0500728c */ /* 0x000fd2000bf05300 */
[----:B------:R-:W-:Y:S05]  /*95a0*/  BRA.U UP0, `(.L_x_135) ;  /* 0x00000001000c7547 */ /* 0x000fea000b800000 */
[----:B------:R-:W-:-:S13]  /*95b0*/  FSETP.NEU.AND P0, PT, R41, RZ, PT ;  /* 0x000000ff2900720b */ /* 0x000fda0003f0d000 */
[----:B------:R-:W-:Y:S05]  /*95c0*/  @!P0 EXIT ;  /* 0x000000000000894d */ /* 0x000fea0003800000 */
[----:B------:R-:W-:Y:S05]  /*95d0*/  BRA `(.L_x_134) ;  /* 0x00000000002c7947 */ /* 0x000fea0003800000 */
.L_x_135:
[----:B------:R-:W-:Y:S01]  /*95e0*/  ISETP.NE.AND P0, PT, R87, RZ, PT ;  /* 0x000000ff5700720c */ /* 0x000fe20003f05270 */
[----:B------:R-:W-:-:S12]  /*95f0*/  BSSY.RECONVERGENT B0, `(.L_x_134) ;  /* 0x0000009000007945 */ /* 0x000fd80003800200 */
[----:B------:R-:W-:Y:S05]  /*9600*/  @P0 BRA `(.L_x_136) ;  /* 0x0000000000140947 */ /* 0x000fea0003800000 */
[----:B------:R-:W2:Y:S02]  /*9610*/  LDCU.64 UR4, c[0x0][0x888] ;  /* 0x00011100ff0477ac */ /* 0x000ea40008000a00 */
[----:B--2---:R-:W-:-:S04]  /*9620*/  ISETP.NE.U32.AND P0, PT, RZ, UR4, PT ;  /* 0x00000004ff007c0c */ /* 0x004fc8000bf05070 */
[----:B------:R-:W-:-:S13]  /*9630*/  ISETP.NE.AND.EX P0, PT, RZ, UR5, PT, P0 ;  /* 0x00000005ff007c0c */ /* 0x000fda000bf05300 */
[----:B------:R-:W-:Y:S05]  /*9640*/  @!P0 EXIT ;  /* 0x000000000000894d */ /* 0x000fea0003800000 */
[----:B------:R-:W-:Y:S05]  /*9650*/  BRA `(.L_x_137) ;  /* 0x0000000000087947 */ /* 0x000fea0003800000 */
.L_x_136:
[----:B------:R-:W-:-:S13]  /*9660*/  FSETP.NEU.AND P0, PT, R41, RZ, PT ;  /* 0x000000ff2900720b */ /* 0x000fda0003f0d000 */
[----:B------:R-:W-:Y:S05]  /*9670*/  @!P0 EXIT ;  /* 0x000000000000894d */ /* 0x000fea0003800000 */
.L_x_137:
[----:B------:R-:W-:Y:S05]  /*9680*/  BSYNC.RECONVERGENT B0 ;  /* 0x0000000000007941 */ /* 0x000fea0003800200 */
.L_x_134:
[----:B------:R-:W2:Y:S01]  /*9690*/  S2UR UR5, SR_CgaCtaId ;  /* 0x00000000000579c3 */ /* 0x000ea20000008800 */
[----:B------:R-:W-:Y:S01]  /*96a0*/  ULEA UR4, UR46, UR44, 0x3 ;  /* 0x0000002c2e047291 */ /* 0x000fe2000f8e18ff */
[----:B------:R-:W-:-:S04]  /*96b0*/  DEPBAR.LE SB0, 0x0 ;  /* 0x000080000000791a */ /* 0x000fc80000000000 */
[----:B------:R-:W-:-:S04]  /*96c0*/  UIADD3 UR4, UPT, UPT, UR4, 0x60, URZ ;  /* 0x0000006004047890 */ /* 0x000fc8000fffe0ff */
[----:B--2---:R-:W-:-:S09]  /*96d0*/  UPRMT UR4, UR5, 0x654, UR4 ;  /* 0x0000065405047896 */ /* 0x004fd20008000004 */
[----:B------:R-:W-:Y:S01]  /*96e0*/  SYNCS.ARRIVE.TRANS64.RED.A1T0 RZ, [UR4], RZ ;  /* 0x000000ffffff79a7 */ /* 0x000fe20008100404 */
[----:B------:R-:W-:Y:S05]  /*96f0*/  EXIT ;  /* 0x000000000000794d */ /* 0x000fea0003800000 */
.L_x_24:
[----:B-1----:R1:W3:Y:S02]  /*9700*/  SYNCS.PHASECHK.TRANS64.TRYWAIT P0, [R0+URZ+0x100], R3 ;  /* 0x00010003000075a7 */ /* 0x0022e400080011ff */
[----:B---3--:R-:W-:Y:S05]  /*9710*/  @!P0 NANOSLEEP.SYNCS 0x989680 ;  /* 0x009896800000895d */ /* 0x008fea0003900000 */
[----:B------:R-:W3:Y:S02]  /*9720*/  @!P0 SYNCS.PHASECHK.TRANS64 P0, [R0+URZ+0x100], R3 ;  /* 0x00010003000085a7 */ /* 0x000ee400080010ff */
[----:B---3--:R-:W-:Y:S05]  /*9730*/  @!P0 BRA `(.L_x_24) ;  /* 0xfffffffc00f08947 */ /* 0x008fea000383ffff */
[----:B------:R-:W-:Y:S05]  /*9740*/  BRA `(.L_x_138) ;  /* 0xffffff80007c7947 */ /* 0x000fea000383ffff */
.L_x_27:
[----:B-1----:R-:W-:-:S07]  /*9750*/  MOV R0, UR33 ;  /* 0x0000002100007c02 */ /* 0x002fce0008000f00 */
.L_x_139:
[----:B-1----:R1:W3:Y:S02]  /*9760*/  SYNCS.PHASECHK.TRANS64.TRYWAIT P0, [R0+URZ+0x20], R3 ;  /* 0x00002003000075a7 */ /* 0x0022e400080011ff */
[----:B---3--:R-:W-:Y:S05]  /*9770*/  @!P0 NANOSLEEP.SYNCS 0x989680 ;  /* 0x009896800000895d */ /* 0x008fea0003900000 */
[----:B------:R-:W3:Y:S02]  /*9780*/  @!P0 SYNCS.PHASECHK.TRANS64 P0, [R0+URZ+0x20], R3 ;  /* 0x00002003000085a7 */ /* 0x000ee400080010ff */
[----:B---3--:R-:W-:Y:S05]  /*9790*/  @!P0 BRA `(.L_x_139) ;  /* 0xfffffffc00f08947 */ /* 0x008fea000383ffff */
[----:B------:R-:W-:Y:S05]  /*97a0*/  BRA `(.L_x_26) ;  /* 0xffffff8000bc7947 */ /* 0x000fea000383ffff */
.L_x_34:
[----:B-1----:R-:W-:-:S07]  /*97b0*/  MOV R0, UR9 ;  /* 0x0000000900007c02 */ /* 0x002fce0008000f00 */
.L_x_140:
[----:B-1----:R1:W3:Y:S02]  /*97c0*/  SYNCS.PHASECHK.TRANS64.TRYWAIT P0, [R0+URZ+0x20], R3 ;  /* 0x00002003000075a7 */ /* 0x0022e400080011ff */
[----:B---3--:R-:W-:Y:S05]  /*97d0*/  @!P0 NANOSLEEP.SYNCS 0x989680 ;  /* 0x009896800000895d */ /* 0x008fea0003900000 */
[----:B------:R-:W3:Y:S02]  /*97e0*/  @!P0 SYNCS.PHASECHK.TRANS64 P0, [R0+URZ+0x20], R3 ;  /* 0x00002003000085a7 */ /* 0x000ee400080010ff */
[----:B---3--:R-:W-:Y:S05]  /*97f0*/  @!P0 BRA `(.L_x_140) ;  /* 0xfffffffc00f08947 */ /* 0x008fea000383ffff */
[----:B------:R-:W-:Y:S05]  /*9800*/  BRA `(.L_x_33) ;  /* 0xffffff84007c7947 */ /* 0x000fea000383ffff */
.L_x_39:
[----:B-1----:R1:W3:Y:S02]  /*9810*/  SYNCS.PHASECHK.TRANS64.TRYWAIT P0, [R3+URZ+0x90], R0 ;  /* 0x00009000030075a7 */ /* 0x0022e400080011ff */
[----:B---3--:R-:W-:Y:S05]  /*9820*/  @!P0 NANOSLEEP.SYNCS 0x989680 ;  /* 0x009896800000895d */ /* 0x008fea0003900000 */
[----:B------:R-:W3:Y:S02]  /*9830*/  @!P0 SYNCS.PHASECHK.TRANS64 P0, [R3+URZ+0x90], R0 ;  /* 0x00009000030085a7 */ /* 0x000ee400080010ff */
[----:B---3--:R-:W-:Y:S05]  /*9840*/  @!P0 BRA `(.L_x_39) ;  /* 0xfffffffc00f08947 */ /* 0x008fea000383ffff */
[----:B------:R-:W-:Y:S05]  /*9850*/  BRA `(.L_x_141) ;  /* 0xffffff88001c7947 */ /* 0x000fea000383ffff */
.L_x_43:
[----:B-1----:R-:W-:-:S07]  /*9860*/  MOV R0, UR4 ;  /* 0x0000000400007c02 */ /* 0x002fce0008000f00 */
.L_x_142:
[----:B-1----:R1:W3:Y:S02]  /*9870*/  SYNCS.PHASECHK.TRANS64.TRYWAIT P0, [R0+URZ], R3 ;  /* 0x00000003000075a7 */ /* 0x0022e400080011ff */
[----:B---3--:R-:W-:Y:S05]  /*9880*/  @!P0 NANOSLEEP.SYNCS 0x989680 ;  /* 0x009896800000895d */ /* 0x008fea0003900000 */
[----:B------:R-:W3:Y:S02]  /*9890*/  @!P0 SYNCS.PHASECHK.TRANS64 P0, [R0+URZ], R3 ;  /* 0x00000003000085a7 */ /* 0x000ee400080010ff */
[----:B---3--:R-:W-:Y:S05]  /*98a0*/  @!P0 BRA `(.L_x_142) ;  /* 0xfffffffc00f08947 */ /* 0x008fea000383ffff */
[----:B------:R-:W-:Y:S05]  /*98b0*/  BRA `(.L_x_143) ;  /* 0xffffff8c00c87947 */ /* 0x000fea000383ffff */
.L_x_44:
[----:B------:R-:W-:-:S07]  /*98c0*/  MOV R0, UR5 ;  /* 0x0000000500007c02 */ /* 0x000fce0008000f00 */
.L_x_144:
[----:B-1----:R1:W3:Y:S02]  /*98d0*/  SYNCS.PHASECHK.TRANS64.TRYWAIT P0, [R0+URZ], R3 ;  /* 0x00000003000075a7 */ /* 0x0022e400080011ff */
[----:B---3--:R-:W-:Y:S05]  /*98e0*/  @!P0 NANOSLEEP.SYNCS 0x989680 ;  /* 0x009896800000895d */ /* 0x008fea0003900000 */
[----:B------:R-:W3:Y:S02]  /*98f0*/  @!P0 SYNCS.PHASECHK.TRANS64 P0, [R0+URZ], R3 ;  /* 0x00000003000085a7 */ /* 0x000ee400080010ff */
[----:B---3--:R-:W-:Y:S05]  /*9900*/  @!P0 BRA `(.L_x_144) ;  /* 0xfffffffc00f08947 */ /* 0x008fea000383ffff */
[----:B------:R-:W-:Y:S05]  /*9910*/  BRA `(.L_x_145) ;  /* 0xffffff8c00d47947 */ /* 0x000fea000383ffff */
.L_x_45:
[----:B------:R-:W-:-:S07]  /*9920*/  MOV R0, UR5 ;  /* 0x0000000500007c02 */ /* 0x000fce0008000f00 */
.L_x_146:
[----:B-1----:R1:W3:Y:S02]  /*9930*/  SYNCS.PHASECHK.TRANS64.TRYWAIT P0, [R0+URZ], R3 ;  /* 0x00000003000075a7 */ /* 0x0022e400080011ff */
[----:B---3--:R-:W-:Y:S05]  /*9940*/  @!P0 NANOSLEEP.SYNCS 0x989680 ;  /* 0x009896800000895d */ /* 0x008fea0003900000 */
[----:B------:R-:W3:Y:S02]  /*9950*/  @!P0 SYNCS.PHASECHK.TRANS64 P0, [R0+URZ], R3 ;  /* 0x00000003000085a7 */ /* 0x000ee400080010ff */
[----:B---3--:R-:W-:Y:S05]  /*9960*/  @!P0 BRA `(.L_x_146) ;  /* 0xfffffffc00f08947 */ /* 0x008fea000383ffff */
[----:B------:R-:W-:Y:S05]  /*9970*/  BRA `(.L_x_147) ;  /* 0xffffff8c00e07947 */ /* 0x000fea000383ffff */
.L_x_48:
[----:B--2---:R2:W3:Y:S02]  /*9980*/  SYNCS.PHASECHK.TRANS64.TRYWAIT P0, [R2+URZ+0xf0], R5 ;  /* 0x0000f005020075a7 */ /* 0x0044e400080011ff */
[----:B---3--:R-:W-:Y:S05]  /*9990*/  @!P0 NANOSLEEP.SYNCS 0x989680 ;  /* 0x009896800000895d */ /* 0x008fea0003900000 */
[----:B------:R-:W3:Y:S02]  /*99a0*/  @!P0 SYNCS.PHASECHK.TRANS64 P0, [R2+URZ+0xf0], R5 ;  /* 0x0000f005020085a7 */ /* 0x000ee400080010ff */
[----:B---3--:R-:W-:Y:S05]  /*99b0*/  @!P0 BRA `(.L_x_48) ;  /* 0xfffffffc00f08947 */ /* 0x008fea000383ffff */
[----:B------:R-:W-:Y:S05]  /*99c0*/  BRA `(.L_x_148) ;  /* 0xffffff9000447947 */ /* 0x000fea000383ffff */
.L_x_49:
[----:B------:R-:W-:-:S07]  /*99d0*/  MOV R2, UR4 ;  /* 0x0000000400027c02 */ /* 0x000fce0008000f00 */
.L_x_149:
[----:B--2---:R2:W3:Y:S02]  /*99e0*/  SYNCS.PHASECHK.TRANS64.TRYWAIT P0, [R2+URZ+0xa0], R5 ;  /* 0x0000a005020075a7 */ /* 0x0044e400080011ff */
[----:B---3--:R-:W-:Y:S05]  /*99f0*/  @!P0 NANOSLEEP.SYNCS 0x989680 ;  /* 0x009896800000895d */ /* 0x008fea0003900000 */
[----:B------:R-:W3:Y:S02]  /*9a00*/  @!P0 SYNCS.PHASECHK.TRANS64 P0, [R2+URZ+0xa0], R5 ;  /* 0x0000a005020085a7 */ /* 0x000ee400080010ff */
[----:B---3--:R-:W-:Y:S05]  /*9a10*/  @!P0 BRA `(.L_x_149) ;  /* 0xfffffffc00f08947 */ /* 0x008fea000383ffff */
[----:B------:R-:W-:Y:S05]  /*9a20*/  BRA `(.L_x_150) ;  /* 0xffffff9000547947 */ /* 0x000fea000383ffff */
.L_x_50:
[----:B--2---:R2:W3:Y:S02]  /*9a30*/  SYNCS.PHASECHK.TRANS64.TRYWAIT P1, [R2+URZ+0x90], R5 ;  /* 0x00009005020075a7 */ /* 0x0044e400080211ff */
[----:B---3--:R-:W-:Y:S05]  /*9a40*/  @!P1 NANOSLEEP.SYNCS 0x989680 ;  /* 0x009896800000995d */ /* 0x008fea0003900000 */
[----:B------:R-:W3:Y:S02]  /*9a50*/  @!P1 SYNCS.PHASECHK.TRANS64 P1, [R2+URZ+0x90], R5 ;  /* 0x00009005020095a7 */ /* 0x000ee400080210ff */
[----:B---3--:R-:W-:Y:S05]  /*9a60*/  @!P1 BRA `(.L_x_50) ;  /* 0xfffffffc00f09947 */ /* 0x008fea000383ffff */
[----:B------:R-:W-:Y:S05]  /*9a70*/  BRA `(.L_x_151) ;  /* 0xffffff9000847947 */ /* 0x000fea000383ffff */
.L_x_53:
[----:B------:R-:W-:-:S07]  /*9a80*/  MOV R0, UR4 ;  /* 0x0000000400007c02 */ /* 0x000fce0008000f00 */
.L_x_152:
[----:B--2---:R2:W3:Y:S02]  /*9a90*/  SYNCS.PHASECHK.TRANS64.TRYWAIT P0, [R0+URZ+0xa0], R3 ;  /* 0x0000a003000075a7 */ /* 0x0044e400080011ff */
[----:B---3--:R-:W-:Y:S05]  /*9aa0*/  @!P0 NANOSLEEP.SYNCS 0x989680 ;  /* 0x009896800000895d */ /* 0x008fea0003900000 */
[----:B------:R-:W3:Y:S02]  /*9ab0*/  @!P0 SYNCS.PHASECHK.TRANS64 P0, [R0+URZ+0xa0], R3 ;  /* 0x0000a003000085a7 */ /* 0x000ee400080010ff */
[----:B---3--:R-:W-:Y:S05]  /*9ac0*/  @!P0 BRA `(.L_x_152) ;  /* 0xfffffffc00f08947 */ /* 0x008fea000383ffff */
[----:B------:R-:W-:Y:S05]  /*9ad0*/  BRA `(.L_x_52) ;  /* 0xffffff9000d87947 */ /* 0x000fea000383ffff */
.L_x_60:
[----:B-1----:R1:W2:Y:S02]  /*9ae0*/  SYNCS.PHASECHK.TRANS64.TRYWAIT P1, [R0+URZ+0x90], R5 ;  /* 0x00009005000075a7 */ /* 0x0022a400080211ff */
[----:B--2---:R-:W-:Y:S05]  /*9af0*/  @!P1 NANOSLEEP.SYNCS 0x989680 ;  /* 0x009896800000995d */ /* 0x004fea0003900000 */
[----:B------:R-:W2:Y:S02]  /*9b00*/  @!P1 SYNCS.PHASECHK.TRANS64 P1, [R0+URZ+0x90], R5 ;  /* 0x00009005000095a7 */ /* 0x000ea400080210ff */
[----:B--2---:R-:W-:Y:S05]  /*9b10*/  @!P1 BRA `(.L_x_60) ;  /* 0xfffffffc00f09947 */ /* 0x004fea000383ffff */
[----:B------:R-:W-:Y:S05]  /*9b20*/  BRA `(.L_x_153) ;  /* 0xffffff9800507947 */ /* 0x000fea000383ffff */
.L_x_61:
[----:B------:R-:W-:-:S07]  /*9b30*/  MOV R3, UR31 ;  /* 0x0000001f00037c02 */ /* 0x000fce0008000f00 */
.L_x_154:
[----:B-1----:R1:W2:Y:S02]  /*9b40*/  SYNCS.PHASECHK.TRANS64.TRYWAIT P0, [R3+URZ+0xd0], R0 ;  /* 0x0000d000030075a7 */ /* 0x0022a400080011ff */
[----:B--2---:R-:W-:Y:S05]  /*9b50*/  @!P0 NANOSLEEP.SYNCS 0x989680 ;  /* 0x009896800000895d */ /* 0x004fea0003900000 */
[----:B------:R-:W2:Y:S02]  /*9b60*/  @!P0 SYNCS.PHASECHK.TRANS64 P0, [R3+URZ+0xd0], R0 ;  /* 0x0000d000030085a7 */ /* 0x000ea400080010ff */
[----:B--2---:R-:W-:Y:S05]  /*9b70*/  @!P0 BRA `(.L_x_154) ;  /* 0xfffffffc00f08947 */ /* 0x004fea000383ffff */
[----:B------:R-:W-:Y:S05]  /*9b80*/  BRA `(.L_x_155) ;  /* 0xffffff9800a07947 */ /* 0x000fea000383ffff */
.L_x_64:
[----:B------:R-:W-:Y:S07]  /*9b90*/  MOV R0, UR5 ;  /* 0x0000000500007c02 */ /* 0x000fee0008000f00 */
.L_x_156:
[----:B-1----:R1:W2:Y:S02]  /*9ba0*/  SYNCS.PHASECHK.TRANS64.TRYWAIT P0, [R0+URZ], R3 ;  /* 0x00000003000075a7 */ /* 0x0022a400080011ff */
[----:B--2---:R-:W-:Y:S05]  /*9bb0*/  @!P0 NANOSLEEP.SYNCS 0x989680 ;  /* 0x009896800000895d */ /* 0x004fea0003900000 */
[----:B------:R-:W2:Y:S02]  /*9bc0*/  @!P0 SYNCS.PHASECHK.TRANS64 P0, [R0+URZ], R3 ;  /* 0x00000003000085a7 */ /* 0x000ea400080010ff */
[----:B--2---:R-:W-:Y:S05]  /*9bd0*/  @!P0 BRA `(.L_x_156) ;  /* 0xfffffffc00f08947 */ /* 0x004fea000383ffff */
[----:B------:R-:W-:Y:S05]  /*9be0*/  BRA `(.L_x_63) ;  /* 0xffffff9800bc7947 */ /* 0x000fea000383ffff */
.L_x_67:
[----:B------:R-:W-:-:S07]  /*9bf0*/  MOV R0, UR4 ;  /* 0x0000000400007c02 */ /* 0x000fce0008000f00 */
.L_x_157:
[----:B--2---:R2:W4:Y:S02]  /*9c00*/  SYNCS.PHASECHK.TRANS64.TRYWAIT P0, [R0+URZ], R3 ;  /* 0x00000003000075a7 */ /* 0x00452400080011ff */
[----:B----4-:R-:W-:Y:S05]  /*9c10*/  @!P0 NANOSLEEP.SYNCS 0x989680 ;  /* 0x009896800000895d */ /* 0x010fea0003900000 */
[----:B------:R-:W4:Y:S02]  /*9c20*/  @!P0 SYNCS.PHASECHK.TRANS64 P0, [R0+URZ], R3 ;  /* 0x00000003000085a7 */ /* 0x000f2400080010ff */
[----:B----4-:R-:W-:Y:S05]  /*9c30*/  @!P0 BRA `(.L_x_157) ;  /* 0xfffffffc00f08947 */ /* 0x010fea000383ffff */
[----:B------:R-:W-:Y:S05]  /*9c40*/  BRA `(.L_x_158) ;  /* 0xffffff9c00987947 */ /* 0x000fea000383ffff */
.L_x_68:
[----:B------:R-:W-:-:S07]  /*9c50*/  MOV R0, UR5 ;  /* 0x0000000500007c02 */ /* 0x000fce0008000f00 */
.L_x_159:
[----:B-1----:R1:W2:Y:S02]  /*9c60*/  SYNCS.PHASECHK.TRANS64.TRYWAIT P0, [R0+URZ], R3 ;  /* 0x00000003000075a7 */ /* 0x0022a400080011ff */
[----:B--2---:R-:W-:Y:S05]  /*9c70*/  @!P0 NANOSLEEP.SYNCS 0x989680 ;  /* 0x009896800000895d */ /* 0x004fea0003900000 */
[----:B------:R-:W2:Y:S02]  /*9c80*/  @!P0 SYNCS.PHASECHK.TRANS64 P0, [R0+URZ], R3 ;  /* 0x00000003000085a7 */ /* 0x000ea400080010ff */
[----:B--2---:R-:W-:Y:S05]  /*9c90*/  @!P0 BRA `(.L_x_159) ;  /* 0xfffffffc00f08947 */ /* 0x004fea000383ffff */
[----:B------:R-:W-:Y:S05]  /*9ca0*/  BRA `(.L_x_160) ;  /* 0xffffff9c00a47947 */ /* 0x000fea000383ffff */
.L_x_69:
[----:B------:R-:W-:-:S07]  /*9cb0*/  MOV R0, UR5 ;  /* 0x0000000500007c02 */ /* 0x000fce0008000f00 */
.L_x_161:
[----:B-1----:R1:W2:Y:S02]  /*9cc0*/  SYNCS.PHASECHK.TRANS64.TRYWAIT P0, [R0+URZ], R3 ;  /* 0x00000003000075a7 */ /* 0x0022a400080011ff */
[----:B--2---:R-:W-:Y:S05]  /*9cd0*/  @!P0 NANOSLEEP.SYNCS 0x989680 ;  /* 0x009896800000895d */ /* 0x004fea0003900000 */
[----:B------:R-:W2:Y:S02]  /*9ce0*/  @!P0 SYNCS.PHASECHK.TRANS64 P0, [R0+URZ], R3 ;  /* 0x00000003000085a7 */ /* 0x000ea400080010ff */
[----:B--2---:R-:W-:Y:S05]  /*9cf0*/  @!P0 BRA `(.L_x_161) ;  /* 0xfffffffc00f08947 */ /* 0x004fea000383ffff */
[----:B------:R-:W-:Y:S05]  /*9d00*/  BRA `(.L_x_162) ;  /* 0xffffff9c00b07947 */ /* 0x000fea000383ffff */
.L_x_70:
[----:B------:R-:W-:-:S07]  /*9d10*/  MOV R0, UR4 ;  /* 0x0000000400007c02 */ /* 0x000fce0008000f00 */
.L_x_163:
[----:B-1----:R1:W2:Y:S02]  /*9d20*/  SYNCS.PHASECHK.TRANS64.TRYWAIT P0, [R0+URZ], R3 ;  /* 0x00000003000075a7 */ /* 0x0022a400080011ff */
[----:B--2---:R-:W-:Y:S05]  /*9d30*/  @!P0 NANOSLEEP.SYNCS 0x989680 ;  /* 0x009896800000895d */ /* 0x004fea0003900000 */
[----:B------:R-:W2:Y:S02]  /*9d40*/  @!P0 SYNCS.PHASECHK.TRANS64 P0, [R0+URZ], R3 ;  /* 0x00000003000085a7 */ /* 0x000ea400080010ff */
[----:B--2---:R-:W-:Y:S05]  /*9d50*/  @!P0 BRA `(.L_x_163) ;  /* 0xfffffffc00f08947 */ /* 0x004fea000383ffff */
[----:B------:R-:W-:Y:S05]  /*9d60*/  BRA `(.L_x_164) ;  /* 0xffffff9c00bc7947 */ /* 0x000fea000383ffff */
.L_x_75:
[----:B-1----:R1:W2:Y:S02]  /*9d70*/  SYNCS.PHASECHK.TRANS64.TRYWAIT P0, [R8+URZ+0x90], R5 ;  /* 0x00009005080075a7 */ /* 0x0022a400080011ff */
[----:B--2---:R-:W-:Y:S05]  /*9d80*/  @!P0 NANOSLEEP.SYNCS 0x989680 ;  /* 0x009896800000895d */ /* 0x004fea0003900000 */
[----:B------:R-:W2:Y:S02]  /*9d90*/  @!P0 SYNCS.PHASECHK.TRANS64 P0, [R8+URZ+0x90], R5 ;  /* 0x00009005080085a7 */ /* 0x000ea400080010ff */
[----:B--2---:R-:W-:Y:S05]  /*9da0*/  @!P0 BRA `(.L_x_75) ;  /* 0xfffffffc00f08947 */ /* 0x004fea000383ffff */
[----:B------:R-:W-:Y:S05]  /*9db0*/  BRA `(.L_x_165) ;  /* 0xffffffa400007947 */ /* 0x000fea000383ffff */
.L_x_78:
[----:B------:R-:W-:Y:S07]  /*9dc0*/  MOV R0, UR21 ;  /* 0x0000001500007c02 */ /* 0x000fee0008000f00 */
.L_x_166:
[----:B-1----:R1:W2:Y:S02]  /*9dd0*/  SYNCS.PHASECHK.TRANS64.TRYWAIT P1, [R0+URZ+0x88], R5 ;  /* 0x00008805000075a7 */ /* 0x0022a400080211ff */
[----:B--2---:R-:W-:Y:S05]  /*9de0*/  @!P1 NANOSLEEP.SYNCS 0x989680 ;  /* 0x009896800000995d */ /* 0x004fea0003900000 */
[----:B------:R-:W2:Y:S02]  /*9df0*/  @!P1 SYNCS.PHASECHK.TRANS64 P1, [R0+URZ+0x88], R5 ;  /* 0x00008805000095a7 */ /* 0x000ea400080210ff */
[----:B--2---:R-:W-:Y:S05]  /*9e00*/  @!P1 BRA `(.L_x_166) ;  /* 0xfffffffc00f09947 */ /* 0x004fea000383ffff */
[----:B------:R-:W-:Y:S05]  /*9e10*/  BRA `(.L_x_77) ;  /* 0xffffffa8007c7947 */ /* 0x000fea000383ffff */
.L_x_81:
[----:B-1----:R-:W-:Y:S07]  /*9e20*/  MOV R5, UR21 ;  /* 0x0000001500057c02 */ /* 0x002fee0008000f00 */
.L_x_167:
[----:B-1----:R1:W2:Y:S02]  /*9e30*/  SYNCS.PHASECHK.TRANS64.TRYWAIT P0, [R5+URZ+0x60], R4 ;  /* 0x00006004050075a7 */ /* 0x0022a400080011ff */
[----:B--2---:R-:W-:Y:S05]  /*9e40*/  @!P0 NANOSLEEP.SYNCS 0x989680 ;  /* 0x009896800000895d */ /* 0x004fea0003900000 */
[----:B------:R-:W2:Y:S02]  /*9e50*/  @!P0 SYNCS.PHASECHK.TRANS64 P0, [R5+URZ+0x60], R4 ;  /* 0x00006004050085a7 */ /* 0x000ea400080010ff */
[----:B--2---:R-:W-:Y:S05]  /*9e60*/  @!P0 BRA `(.L_x_167) ;  /* 0xfffffffc00f08947 */ /* 0x004fea000383ffff */
[----:B------:R-:W-:Y:S05]  /*9e70*/  BRA `(.L_x_168) ;  /* 0xffffffa800d47947 */ /* 0x000fea000383ffff */
.L_x_82:
[----:B------:R-:W-:Y:S07]  /*9e80*/  MOV R5, UR21 ;  /* 0x0000001500057c02 */ /* 0x000fee0008000f00 */
.L_x_169:
[----:B-1----:R1:W2:Y:S02]  /*9e90*/  SYNCS.PHASECHK.TRANS64.TRYWAIT P0, [R5+URZ+0x68], R4 ;  /* 0x00006804050075a7 */ /* 0x0022a400080011ff */
[----:B--2---:R-:W-:Y:S05]  /*9ea0*/  @!P0 NANOSLEEP.SYNCS 0x989680 ;  /* 0x009896800000895d */ /* 0x004fea0003900000 */
[----:B------:R-:W2:Y:S02]  /*9eb0*/  @!P0 SYNCS.PHASECHK.TRANS64 P0, [R5+URZ+0x68], R4 ;  /* 0x00006804050085a7 */ /* 0x000ea400080010ff */
[----:B--2---:R-:W-:Y:S05]  /*9ec0*/  @!P0 BRA `(.L_x_169) ;  /* 0xfffffffc00f08947 */ /* 0x004fea000383ffff */
[----:B------:R-:W-:Y:S05]  /*9ed0*/  BRA `(.L_x_170) ;  /* 0xffffffac000c7947 */ /* 0x000fea000383ffff */
.L_x_83:
[----:B-1----:R-:W-:Y:S07]  /*9ee0*/  MOV R5, UR21 ;  /* 0x0000001500057c02 */ /* 0x002fee0008000f00 */
.L_x_171:
[----:B-1----:R1:W2:Y:S02]  /*9ef0*/  SYNCS.PHASECHK.TRANS64.TRYWAIT P0, [R5+URZ+0x70], R4 ;  /* 0x00007004050075a7 */ /* 0x0022a400080011ff */
[----:B--2---:R-:W-:Y:S05]  /*9f00*/  @!P0 NANOSLEEP.SYNCS 0x989680 ;  /* 0x009896800000895d */ /* 0x004fea0003900000 */
[----:B------:R-:W2:Y:S02]  /*9f10*/  @!P0 SYNCS.PHASECHK.TRANS64 P0, [R5+URZ+0x70], R4 ;  /* 0x00007004050085a7 */ /* 0x000ea400080010ff */
[----:B--2---:R-:W-:Y:S05]  /*9f20*/  @!P0 BRA `(.L_x_171) ;  /* 0xfffffffc00f08947 */ /* 0x004fea000383ffff */
[----:B------:R-:W-:Y:S05]  /*9f30*/  BRA `(.L_x_172) ;  /* 0xffffffac00507947 */ /* 0x000fea000383ffff */
.L_x_84:
[----:B-1----:R-:W-:Y:S07]  /*9f40*/  MOV R5, UR21 ;  /* 0x0000001500057c02 */ /* 0x002fee0008000f00 */
.L_x_173:
[----:B-1----:R1:W2:Y:S02]  /*9f50*/  SYNCS.PHASECHK.TRANS64.TRYWAIT P0, [R5+URZ+0x78], R4 ;  /* 0x00007804050075a7 */ /* 0x0022a400080011ff */
[----:B--2---:R-:W-:Y:S05]  /*9f60*/  @!P0 NANOSLEEP.SYNCS 0x989680 ;  /* 0x009896800000895d */ /* 0x004fea0003900000 */
[----:B------:R-:W2:Y:S02]  /*9f70*/  @!P0 SYNCS.PHASECHK.TRANS64 P0, [R5+URZ+0x78], R4 ;  /* 0x00007804050085a7 */ /* 0x000ea400080010ff */
[----:B--2---:R-:W-:Y:S05]  /*9f80*/  @!P0 BRA `(.L_x_173) ;  /* 0xfffffffc00f08947 */ /* 0x004fea000383ffff */
[----:B------:R-:W-:Y:S05]  /*9f90*/  BRA `(.L_x_174) ;  /* 0xffffffac00987947 */ /* 0x000fea000383ffff */
.L_x_86:
[----:B------:R-:W-:-:S07]  /*9fa0*/  MOV R0, UR21 ;  /* 0x0000001500007c02 */ /* 0x000fce0008000f00 */
.L_x_175:
[----:B-1----:R1:W2:Y:S02]  /*9fb0*/  SYNCS.PHASECHK.TRANS64.TRYWAIT P0, [R0+URZ+0x60], R3 ;  /* 0x00006003000075a7 */ /* 0x0022a400080011ff */
[----:B--2---:R-:W-:Y:S05]  /*9fc0*/  @!P0 NANOSLEEP.SYNCS 0x989680 ;  /* 0x009896800000895d */ /* 0x004fea0003900000 */
[----:B------:R-:W2:Y:S02]  /*9fd0*/  @!P0 SYNCS.PHASECHK.TRANS64 P0, [R0+URZ+0x60], R3 ;  /* 0x00006003000085a7 */ /* 0x000ea400080010ff */
[----:B--2---:R-:W-:Y:S05]  /*9fe0*/  @!P0 BRA `(.L_x_175) ;  /* 0xfffffffc00f08947 */ /* 0x004fea000383ffff */
[----:B------:R-:W-:Y:S05]  /*9ff0*/  BRA `(.L_x_176) ;  /* 0xffffffb000107947 */ /* 0x000fea000383ffff */
.L_x_87:
[----:B-1----:R-:W-:-:S07]  /*a000*/  MOV R0, UR21 ;  /* 0x0000001500007c02 */ /* 0x002fce0008000f00 */
.L_x_177:
[----:B-1----:R1:W2:Y:S02]  /*a010*/  SYNCS.PHASECHK.TRANS64.TRYWAIT P0, [R0+URZ+0x68], R3 ;  /* 0x00006803000075a7 */ /* 0x0022a400080011ff */
[----:B--2---:R-:W-:Y:S05]  /*a020*/  @!P0 NANOSLEEP.SYNCS 0x989680 ;  /* 0x009896800000895d */ /* 0x004fea0003900000 */
[----:B------:R-:W2:Y:S02]  /*a030*/  @!P0 SYNCS.PHASECHK.TRANS64 P0, [R0+URZ+0x68], R3 ;  /* 0x00006803000085a7 */ /* 0x000ea400080010ff */
[----:B--2---:R-:W-:Y:S05]  /*a040*/  @!P0 BRA `(.L_x_177) ;  /* 0xfffffffc00f08947 */ /* 0x004fea000383ffff */
[----:B------:R-:W-:Y:S05]  /*a050*/  BRA `(.L_x_178) ;  /* 0xffffffb000007947 */ /* 0x000fea000383ffff */
.L_x_88:
[----:B-1----:R-:W-:-:S07]  /*a060*/  MOV R0, UR21 ;  /* 0x0000001500007c02 */ /* 0x002fce0008000f00 */
.L_x_179:
[----:B-1----:R1:W2:Y:S02]  /*a070*/  SYNCS.PHASECHK.TRANS64.TRYWAIT P0, [R0+URZ+0x70], R3 ;  /* 0x00007003000075a7 */ /* 0x0022a400080011ff */
[----:B--2---:R-:W-:Y:S05]  /*a080*/  @!P0 NANOSLEEP.SYNCS 0x989680 ;  /* 0x009896800000895d */ /* 0x004fea0003900000 */
[----:B------:R-:W2:Y:S02]  /*a090*/  @!P0 SYNCS.PHASECHK.TRANS64 P0, [R0+URZ+0x70], R3 ;  /* 0x00007003000085a7 */ /* 0x000ea400080010ff */
[----:B--2---:R-:W-:Y:S05]  /*a0a0*/  @!P0 BRA `(.L_x_179) ;  /* 0xfffffffc00f08947 */ /* 0x004fea000383ffff */
[----:B------:R-:W-:Y:S05]  /*a0b0*/  BRA `(.L_x_180) ;  /* 0xffffffac00f07947 */ /* 0x000fea000383ffff */
.L_x_90:
[----:B-1----:R1:W2:Y:S02]  /*a0c0*/  SYNCS.PHASECHK.TRANS64.TRYWAIT P0, [R3+URZ+0x90], R0 ;  /* 0x00009000030075a7 */ /* 0x0022a400080011ff */
[----:B--2---:R-:W-:Y:S05]  /*a0d0*/  @!P0 NANOSLEEP.SYNCS 0x989680 ;  /* 0x009896800000895d */ /* 0x004fea0003900000 */
[----:B------:R-:W2:Y:S02]  /*a0e0*/  @!P0 SYNCS.PHASECHK.TRANS64 P0, [R3+URZ+0x90], R0 ;  /* 0x00009000030085a7 */ /* 0x000ea400080010ff */
[----:B--2---:R-:W-:Y:S05]  /*a0f0*/  @!P0 BRA `(.L_x_90) ;  /* 0xfffffffc00f08947 */ /* 0x004fea000383ffff */
[----:B------:R-:W-:Y:S05]  /*a100*/  BRA `(.L_x_181) ;  /* 0xffffffb000bc7947 */ /* 0x000fea000383ffff */
.L_x_101:
[----:B-1----:R-:W-:Y:S04]  /*a110*/  MOV R0, UR44 ;  /* 0x0000002c00007c02 */ /* 0x002fe80008000f00 */
[----:B------:R1:W2:Y:S03]  /*a120*/  SYNCS.PHASECHK.TRANS64.TRYWAIT P1, [R0+URZ+0x40], R5 ;  /* 0x00004005000075a7 */ /* 0x0002a600080211ff */
[----:B--2---:R-:W-:Y:S05]  /*a130*/  @!P1 NANOSLEEP.SYNCS 0x989680 ;  /* 0x009896800000995d */ /* 0x004fea0003900000 */
[----:B------:R-:W2:Y:S02]  /*a140*/  @!P1 SYNCS.PHASECHK.TRANS64 P1, [R0+URZ+0x40], R5 ;  /* 0x00004005000095a7 */ /* 0x000ea400080210ff */
[----:B--2---:R-:W-:Y:S05]  /*a150*/  @!P1 BRA `(.L_x_101) ;  /* 0xfffffffc00ec9947 */ /* 0x004fea000383ffff */
[----:B------:R-:W-:Y:S05]  /*a160*/  BRA `(.L_x_100) ;  /* 0xffffffc000507947 */ /* 0x000fea000383ffff */
.L_x_103:
[----:B-1----:R1:W4:Y:S02]  /*a170*/  SYNCS.PHASECHK.TRANS64.TRYWAIT P0, [R98+URZ+0xb0], R3 ;  /* 0x0000b003620075a7 */ /* 0x00232400080011ff */
[----:B----4-:R-:W-:Y:S05]  /*a180*/  @!P0 NANOSLEEP.SYNCS 0x989680 ;  /* 0x009896800000895d */ /* 0x010fea0003900000 */
[----:B------:R-:W4:Y:S02]  /*a190*/  @!P0 SYNCS.PHASECHK.TRANS64 P0, [R98+URZ+0xb0], R3 ;  /* 0x0000b003620085a7 */ /* 0x000f2400080010ff */
[----:B----4-:R-:W-:Y:S05]  /*a1a0*/  @!P0 BRA `(.L_x_103) ;  /* 0xfffffffc00f08947 */ /* 0x010fea000383ffff */
[----:B------:R-:W-:Y:S05]  /*a1b0*/  BRA `(.L_x_102) ;  /* 0xffffffc0007c7947 */ /* 0x000fea000383ffff */
.L_x_112:
[----:B--2---:R2:W3:Y:S02]  /*a1c0*/  SYNCS.PHASECHK.TRANS64.TRYWAIT P0, [R3+URZ+0x40], R0 ;  /* 0x00004000030075a7 */ /* 0x0044e400080011ff */
[----:B---3--:R-:W-:Y:S05]  /*a1d0*/  @!P0 NANOSLEEP.SYNCS 0x989680 ;  /* 0x009896800000895d */ /* 0x008fea0003900000 */
[----:B------:R-:W3:Y:S02]  /*a1e0*/  @!P0 SYNCS.PHASECHK.TRANS64 P0, [R3+URZ+0x40], R0 ;  /* 0x00004000030085a7 */ /* 0x000ee400080010ff */
[----:B---3--:R-:W-:Y:S05]  /*a1f0*/  @!P0 BRA `(.L_x_112) ;  /* 0xfffffffc00f08947 */ /* 0x008fea000383ffff */
[----:B------:R-:W-:Y:S05]  /*a200*/  BRA `(.L_x_111) ;  /* 0xffffffcc00607947 */ /* 0x000fea000383ffff */
.L_x_120:
[----:B-1----:R1:W3:Y:S02]  /*a210*/  SYNCS.PHASECHK.TRANS64.TRYWAIT P0, [R63+URZ+0x40], R4 ;  /* 0x000040043f0075a7 */ /* 0x0022e400080011ff */
[----:B---3--:R-:W-:Y:S05]  /*a220*/  @!P0 NANOSLEEP.SYNCS 0x989680 ;  /* 0x009896800000895d */ /* 0x008fea0003900000 */
[----:B------:R-:W3:Y:S02]  /*a230*/  @!P0 SYNCS.PHASECHK.TRANS64 P0, [R63+URZ+0x40], R4 ;  /* 0x000040043f0085a7 */ /* 0x000ee400080010ff */
[----:B---3--:R-:W-:Y:S05]  /*a240*/  @!P0 BRA `(.L_x_120) ;  /* 0xfffffffc00f08947 */ /* 0x008fea000383ffff */
[----:B------:R-:W-:Y:S05]  /*a250*/  BRA `(.L_x_119) ;  /* 0xffffffd800687947 */ /* 0x000fea000383ffff */
.L_x_128:
[----:B-1----:R1:W3:Y:S02]  /*a260*/  SYNCS.PHASECHK.TRANS64.TRYWAIT P0, [R108+URZ+0x40], R3 ;  /* 0x000040036c0075a7 */ /* 0x0022e400080011ff */
[----:B---3--:R-:W-:Y:S05]  /*a270*/  @!P0 NANOSLEEP.SYNCS 0x989680 ;  /* 0x009896800000895d */ /* 0x008fea0003900000 */
[----:B------:R-:W3:Y:S02]  /*a280*/  @!P0 SYNCS.PHASECHK.TRANS64 P0, [R108+URZ+0x40], R3 ;  /* 0x000040036c0085a7 */ /* 0x000ee400080010ff */
[----:B---3--:R-:W-:Y:S05]  /*a290*/  @!P0 BRA `(.L_x_128) ;  /* 0xfffffffc00f08947 */ /* 0x008fea000383ffff */
[----:B------:R-:W-:Y:S05]  /*a2a0*/  BRA `(.L_x_127) ;  /* 0xffffffe4006c7947 */ /* 0x000fea000383ffff */
        .weak           $__internal_0_$__cuda_sm10x_tcgen05_guardrail_trap_col_being_dealloced_not_returned_by_alloc
        .type           $__internal_0_$__cuda_sm10x_tcgen05_guardrail_trap_col_being_dealloced_not_returned_by_alloc,@function
        .size           $__internal_0_$__cuda_sm10x_tcgen05_guardrail_trap_col_being_dealloced_not_returned_by_alloc,($__internal_1_$__cuda_sm10x_tcgen05_guardrail_trap_phase_invalid_during_alloc - $__internal_0_$__cuda_sm10x_tcgen05_guardrail_trap_col_being_dealloced_not_returned_by_alloc)
$__internal_0_$__cuda_sm10x_tcgen05_guardrail_trap_col_being_dealloced_not_returned_by_alloc:
[----:B------:R-:W-:Y:S05]  /*a2b0*/  BPT.TRAP 0x1 ;  /* 0x000000040000795c */ /* 0x000fea0000300000 */
[----:B------:R-:W-:-:S04]  /*a2c0*/  HFMA2 R3, -RZ, RZ, 0, 0 ;  /* 0x00000000ff037431 */ /* 0x000fc800000001ff */
[----:B------:R-:W-:Y:S05]  /*a2d0*/  RET.REL.NODEC R2 `(_ZN7cutlass13device_kernelINS_4gemm6kernel13GemmUniversalIN4cute5tupleIJiiiiEEENS1_10collective13CollectiveMmaINS1_35MainloopSm100TmaUmmaWarpSpecializedILi4ELi2ELi4ENS5_IJNS4_1CILi4EEENSA_ILi1EEESC_EEEEENS5_IJNSA_ILi64EEENSA_ILi256EEESF_EEENS_6half_tENS5_IJlSC_lEEESI_SJ_NS4_8TiledMMAINS4_8MMA_AtomIJNS4_20SM100_MMA_F16BF16_SSISI_SI_fLi64ELi256ELNS4_4UMMA5MajorE0ELSO_0ELNSN_7ScaleInE0ELSP_0EEEEEENS4_6LayoutINS5_IJSC_SC_SC_EEENS5_IJNSA_ILi0EEESU_SU_EEEEENS5_IJNS4_10UnderscoreESX_SX_EEEEENS4_13SM90_TMA_LOADENS4_14ComposedLayoutINS4_7SwizzleILi3ELi4ELi3EEENS4_18smem_ptr_flag_bitsILi16EEENSS_INS5_IJNSA_ILi8EEESF_EEENS5_IJSF_SC_EEEEEEEvNS4_8identityENS4_23SM90_TMA_LOAD_MULTICASTES1A_vS1B_EENS_8epilogue10collective18CollectiveEpilogueINS1E_23Sm100TmaWarpSpecializedILi4ELi2ELi32ELb1ELb0EEEJSH_NS5_IJNSS_ISF_SC_EES1J_EEESI_SJ_SI_SJ_NS1E_6fusion15FusionCallbacksIS1I_NS1L_17LinearCombinationISI_fSI_fLNS_15FloatRoundStyleE2EEESH_S1K_JEEENS4_5SM1004TMEM4LOAD26SM100_TMEM_LOAD_16dp256b8xES10_S1A_NS4_17SM75_U32x4_LDSM_NENS4_14SM90_TMA_STOREES1A_NS4_17SM90_U32x4_STSM_NENS4_39AutoVectorizingCopyWithAssumedAlignmentILi128EEEEEEvvEEEEvNT_6ParamsE) ;  /* 0xffffff5c02487950 */ /* 0x000fea0003c3ffff */
        .weak           $__internal_1_$__cuda_sm10x_tcgen05_guardrail_trap_phase_invalid_during_alloc
        .type           $__internal_1_$__cuda_sm10x_tcgen05_guardrail_trap_phase_invalid_during_alloc,@function
        .size           $__internal_1_$__cuda_sm10x_tcgen05_guardrail_trap_phase_invalid_during_alloc,($__internal_2_$__cuda_sm10x_tcgen05_guardrail_trap_unallocated_columns_being_dealloced - $__internal_1_$__cuda_sm10x_tcgen05_guardrail_trap_phase_invalid_during_alloc)
$__internal_1_$__cuda_sm10x_tcgen05_guardrail_trap_phase_invalid_during_alloc:
[----:B------:R-:W-:Y:S05]  /*a2e0*/  BPT.TRAP 0x1 ;  /* 0x000000040000795c */ /* 0x000fea0000300000 */
[----:B------:R-:W-:-:S04]  /*a2f0*/  MOV R5, 0x0 ;  /* 0x0000000000057802 */ /* 0x000fc80000000f00 */
[----:B------:R-:W-:Y:S05]  /*a300*/  RET.REL.NODEC R4 `(_ZN7cutlass13device_kernelINS_4gemm6kernel13GemmUniversalIN4cute5tupleIJiiiiEEENS1_10collective13CollectiveMmaINS1_35MainloopSm100TmaUmmaWarpSpecializedILi4ELi2ELi4ENS5_IJNS4_1CILi4EEENSA_ILi1EEESC_EEEEENS5_IJNSA_ILi64EEENSA_ILi256EEESF_EEENS_6half_tENS5_IJlSC_lEEESI_SJ_NS4_8TiledMMAINS4_8MMA_AtomIJNS4_20SM100_MMA_F16BF16_SSISI_SI_fLi64ELi256ELNS4_4UMMA5MajorE0ELSO_0ELNSN_7ScaleInE0ELSP_0EEEEEENS4_6LayoutINS5_IJSC_SC_SC_EEENS5_IJNSA_ILi0EEESU_SU_EEEEENS5_IJNS4_10UnderscoreESX_SX_EEEEENS4_13SM90_TMA_LOADENS4_14ComposedLayoutINS4_7SwizzleILi3ELi4ELi3EEENS4_18smem_ptr_flag_bitsILi16EEENSS_INS5_IJNSA_ILi8EEESF_EEENS5_IJSF_SC_EEEEEEEvNS4_8identityENS4_23SM90_TMA_LOAD_MULTICASTES1A_vS1B_EENS_8epilogue10collective18CollectiveEpilogueINS1E_23Sm100TmaWarpSpecializedILi4ELi2ELi32ELb1ELb0EEEJSH_NS5_IJNSS_ISF_SC_EES1J_EEESI_SJ_SI_SJ_NS1E_6fusion15FusionCallbacksIS1I_NS1L_17LinearCombinationISI_fSI_fLNS_15FloatRoundStyleE2EEESH_S1K_JEEENS4_5SM1004TMEM4LOAD26SM100_TMEM_LOAD_16dp256b8xES10_S1A_NS4_17SM75_U32x4_LDSM_NENS4_14SM90_TMA_STOREES1A_NS4_17SM90_U32x4_STSM_NENS4_39AutoVectorizingCopyWithAssumedAlignmentILi128EEEEEEvvEEEEvNT_6ParamsE) ;  /* 0xffffff5c043c7950 */ /* 0x000fea0003c3ffff */
        .weak           $__internal_2_$__cuda_sm10x_tcgen05_guardrail_trap_unallocated_columns_being_dealloced
        .type           $__internal_2_$__cuda_sm10x_tcgen05_guardrail_trap_unallocated_columns_being_dealloced,@function
        .size           $__internal_2_$__cuda_sm10x_tcgen05_guardrail_trap_unallocated_columns_being_dealloced,(.L_x_183 - $__internal_2_$__cuda_sm10x_tcgen05_guardrail_trap_unallocated_columns_being_dealloced)
$__internal_2_$__cuda_sm10x_tcgen05_guardrail_trap_unallocated_columns_being_dealloced:
[----:B------:R-:W-:Y:S05]  /*a310*/  BPT.TRAP 0x1 ;  /* 0x000000040000795c */ /* 0x000fea0000300000 */
[----:B------:R-:W-:-:S04]  /*a320*/  HFMA2 R3, -RZ, RZ, 0, 0 ;  /* 0x00000000ff037431 */ /* 0x000fc800000001ff */
[----:B------:R-:W-:Y:S05]  /*a330*/  RET.REL.NODEC R2 `(_ZN7cutlass13device_kernelINS_4gemm6kernel13GemmUniversalIN4cute5tupleIJiiiiEEENS1_10collective13CollectiveMmaINS1_35MainloopSm100TmaUmmaWarpSpecializedILi4ELi2ELi4ENS5_IJNS4_1CILi4EEENSA_ILi1EEESC_EEEEENS5_IJNSA_ILi64EEENSA_ILi256EEESF_EEENS_6half_tENS5_IJlSC_lEEESI_SJ_NS4_8TiledMMAINS4_8MMA_AtomIJNS4_20SM100_MMA_F16BF16_SSISI_SI_fLi64ELi256ELNS4_4UMMA5MajorE0ELSO_0ELNSN_7ScaleInE0ELSP_0EEEEEENS4_6LayoutINS5_IJSC_SC_SC_EEENS5_IJNSA_ILi0EEESU_SU_EEEEENS5_IJNS4_10UnderscoreESX_SX_EEEEENS4_13SM90_TMA_LOADENS4_14ComposedLayoutINS4_7SwizzleILi3ELi4ELi3EEENS4_18smem_ptr_flag_bitsILi16EEENSS_INS5_IJNSA_ILi8EEESF_EEENS5_IJSF_SC_EEEEEEEvNS4_8identityENS4_23SM90_TMA_LOAD_MULTICASTES1A_vS1B_EENS_8epilogue10collective18CollectiveEpilogueINS1E_23Sm100TmaWarpSpecializedILi4ELi2ELi32ELb1ELb0EEEJSH_NS5_IJNSS_ISF_SC_EES1J_EEESI_SJ_SI_SJ_NS1E_6fusion15FusionCallbacksIS1I_NS1L_17LinearCombinationISI_fSI_fLNS_15FloatRoundStyleE2EEESH_S1K_JEEENS4_5SM1004TMEM4LOAD26SM100_TMEM_LOAD_16dp256b8xES10_S1A_NS4_17SM75_U32x4_LDSM_NENS4_14SM90_TMA_STOREES1A_NS4_17SM90_U32x4_STSM_NENS4_39AutoVectorizingCopyWithAssumedAlignmentILi128EEEEEEvvEEEEvNT_6ParamsE) ;  /* 0xffffff5c02307950 */ /* 0x000fea0003c3ffff */
.L_x_182:
[----:B------:R-:W-:-:S00]  /*a340*/  BRA `(.L_x_182) ;  /* 0xfffffffc00fc7947 */ /* 0x000fc0000383ffff */
[----:B------:R-:W-:-:S00]  /*a350*/  NOP ;  /* 0x0000000000007918 */ /* 0x000fc00000000000 */
        /* <DEDUP_REMOVED lines=10> */
.L_x_183:


//--------------------- .nv.global.init           --------------------------
	.section	.nv.global.init,"aw",@progbits
.nv.global.init:
	.type		$str$27,@object
	.size		$str$27,($str$28 - $str$27)
$str$27:
        /*0000*/ 	.byte	0x28, 0x61, 0x64, 0x64, 0x72, 0x65, 0x73, 0x73, 0x20, 0x26, 0x20, 0x6d, 0x61, 0x73, 0x6b, 0x29
        /*0010*/ 	.byte	0x20, 0x3d, 0x3d, 0x20, 0x30, 0x00
	.type		$str$28,@object
	.size		$str$28,($str$26 - $str$28)
$str$28:
        /*0016*/ 	.byte	0x2f, 0x74, 0x6d, 0x70, 0x2f, 0x63, 0x75, 0x74, 0x6c, 0x61, 0x73, 0x73, 0x5f, 0x73, 0x77, 0x65
        /*0026*/ 	.byte	0x65, 0x70, 0x5f, 0x73, 0x72, 0x63, 0x2f, 0x69, 0x6e, 0x63, 0x6c, 0x75, 0x64, 0x65, 0x2f, 0x63
        /*0036*/ 	.byte	0x75, 0x74, 0x65, 0x2f, 0x70, 0x6f, 0x69, 0x6e, 0x74, 0x65, 0x72, 0x5f, 0x66, 0x6c, 0x61, 0x67
        /*0046*/ 	.byte	0x67, 0x65, 0x64, 0x2e, 0x68, 0x70, 0x70, 0x00
	.type		$str$26,@object
	.size		$str$26,($str$25 - $str$26)
$str$26:
        /*004e*/ 	.byte	0x2f, 0x74, 0x6d, 0x70, 0x2f, 0x63, 0x75, 0x74, 0x6c, 0x61, 0x73, 0x73, 0x5f, 0x73, 0x77, 0x65
        /*005e*/ 	.byte	0x65, 0x70, 0x5f, 0x73, 0x72, 0x63, 0x2f, 0x69, 0x6e, 0x63, 0x6c, 0x75, 0x64, 0x65, 0x2f, 0x63
        /*006e*/ 	.byte	0x75, 0x74, 0x65, 0x2f, 0x61, 0x74, 0x6f, 0x6d, 0x2f, 0x63, 0x6f, 0x70, 0x79, 0x5f, 0x74, 0x72
        /*007e*/ 	.byte	0x61, 0x69, 0x74, 0x73, 0x5f, 0x73, 0x6d, 0x31, 0x30, 0x30, 0x2e, 0x68, 0x70, 0x70, 0x00
	.type		$str$25,@object
	.size		$str$25,(__unnamed_1 - $str$25)
$str$25:
        /*008d*/ 	.byte	0x28, 0x28, 0x75, 0x69, 0x6e, 0x74, 0x33, 0x32, 0x5f, 0x74, 0x28, 0x74, 0x68, 0x72, 0x65, 0x61
        /*009d*/ 	.byte	0x64, 0x49, 0x64, 0x78, 0x2e, 0x78, 0x29, 0x20, 0x2f, 0x20, 0x33, 0x32, 0x29, 0x20, 0x25, 0x20
        /*00ad*/ 	.byte	0x34, 0x29, 0x20, 0x3d, 0x3d, 0x20, 0x28, 0x28, 0x28, 0x74, 0x6d, 0x65, 0x6d, 0x5f, 0x61, 0x64
        /*00bd*/ 	.byte	0x64, 0x72, 0x20, 0x3e, 0x3e, 0x20, 0x31, 0x36, 0x29, 0x20, 0x2f, 0x20, 0x33, 0x32, 0x29, 0x20
        /*00cd*/ 	.byte	0x25, 0x20, 0x34, 0x29, 0x00
	.type		__unnamed_1,@object
	.size		__unnamed_1,(__unnamed_2 - __unnamed_1)
__unnamed_1:
        /*00d2*/ 	.byte	0x61, 0x75, 0x74, 0x6f, 0x20, 0x63, 0x75, 0x74, 0x65, 0x3a, 0x3a, 0x61, 0x73, 0x5f, 0x70, 0x6f
        /* <DEDUP_REMOVED lines=24> */
        /*0262*/ 	.byte	0x3e, 0x3e, 0x3e, 0x5d, 0x00
	.type		__unnamed_2,@object
	.size		__unnamed_2,(.L_2 - __unnamed_2)
__unnamed_2:
        /* <DEDUP_REMOVED lines=46> */
        /*0547*/ 	.byte	0x75, 0x74, 0x65, 0x3a, 0x3a, 0x43, 0x3c, 0x30, 0x3e, 0x3e, 0x3e, 0x3e, 0x5d, 0x00
.L_2:


//--------------------- .nv.shared._ZN7cutlass13device_kernelINS_4gemm6kernel13GemmUniversalIN4cute5tupleIJiiiiEEENS1_10collective13CollectiveMmaINS1_35MainloopSm100TmaUmmaWarpSpecializedILi4ELi2ELi4ENS5_IJNS4_1CILi4EEENSA_ILi1EEESC_EEEEENS5_IJNSA_ILi64EEENSA_ILi256EEESF_EEENS_6half_tENS5_IJlSC_lEEESI_SJ_NS4_8TiledMMAINS4_8MMA_AtomIJNS4_20SM100_MMA_F16BF16_SSISI_SI_fLi64ELi256ELNS4_4UMMA5MajorE0ELSO_0ELNSN_7ScaleInE0ELSP_0EEEEEENS4_6LayoutINS5_IJSC_SC_SC_EEENS5_IJNSA_ILi0EEESU_SU_EEEEENS5_IJNS4_10UnderscoreESX_SX_EEEEENS4_13SM90_TMA_LOADENS4_14ComposedLayoutINS4_7SwizzleILi3ELi4ELi3EEENS4_18smem_ptr_flag_bitsILi16EEENSS_INS5_IJNSA_ILi8EEESF_EEENS5_IJSF_SC_EEEEEEEvNS4_8identityENS4_23SM90_TMA_LOAD_MULTICASTES1A_vS1B_EENS_8epilogue10collective18CollectiveEpilogueINS1E_23Sm100TmaWarpSpecializedILi4ELi2ELi32ELb1ELb0EEEJSH_NS5_IJNSS_ISF_SC_EES1J_EEESI_SJ_SI_SJ_NS1E_6fusion15FusionCallbacksIS1I_NS1L_17LinearCombinationISI_fSI_fLNS_15FloatRoundStyleE2EEESH_S1K_JEEENS4_5SM1004TMEM4LOAD26SM100_TMEM_LOAD_16dp256b8xES10_S1A_NS4_17SM75_U32x4_LDSM_NENS4_14SM90_TMA_STOREES1A_NS4_17SM90_U32x4_STSM_NENS4_39AutoVectorizingCopyWithAssumedAlignmentILi128EEEEEEvvEEEEvNT_6ParamsE --------------------------
	.section	.nv.shared._ZN7cutlass13device_kernelINS_4gemm6kernel13GemmUniversalIN4cute5tupleIJiiiiEEENS1_10collective13CollectiveMmaINS1_35MainloopSm100TmaUmmaWarpSpecializedILi4ELi2ELi4ENS5_IJNS4_1CILi4EEENSA_ILi1EEESC_EEEEENS5_IJNSA_ILi64EEENSA_ILi256EEESF_EEENS_6half_tENS5_IJlSC_lEEESI_SJ_NS4_8TiledMMAINS4_8MMA_AtomIJNS4_20SM100_MMA_F16BF16_SSISI_SI_fLi64ELi256ELNS4_4UMMA5MajorE0ELSO_0ELNSN_7ScaleInE0ELSP_0EEEEEENS4_6LayoutINS5_IJSC_SC_SC_EEENS5_IJNSA_ILi0EEESU_SU_EEEEENS5_IJNS4_10UnderscoreESX_SX_EEEEENS4_13SM90_TMA_LOADENS4_14ComposedLayoutINS4_7SwizzleILi3ELi4ELi3EEENS4_18smem_ptr_flag_bitsILi16EEENSS_INS5_IJNSA_ILi8EEESF_EEENS5_IJSF_SC_EEEEEEEvNS4_8identityENS4_23SM90_TMA_LOAD_MULTICASTES1A_vS1B_EENS_8epilogue10collective18CollectiveEpilogueINS1E_23Sm100TmaWarpSpecializedILi4ELi2ELi32ELb1ELb0EEEJSH_NS5_IJNSS_ISF_SC_EES1J_EEESI_SJ_SI_SJ_NS1E_6fusion15FusionCallbacksIS1I_NS1L_17LinearCombinationISI_fSI_fLNS_15FloatRoundStyleE2EEESH_S1K_JEEENS4_5SM1004TMEM4LOAD26SM100_TMEM_LOAD_16dp256b8xES10_S1A_NS4_17SM75_U32x4_LDSM_NENS4_14SM90_TMA_STOREES1A_NS4_17SM90_U32x4_STSM_NENS4_39AutoVectorizingCopyWithAssumedAlignmentILi128EEEEEEvvEEEEvNT_6ParamsE,"aw",@nobits
	.sectionflags	@""
	.align	16
	.zero		1024


//--------------------- .nv.shared.reserved.0     --------------------------
	.section	.nv.shared.reserved.0,"aw",@nobits
	.weak		__nv_reservedSMEM_offset_0_alias
	.size		__nv_reservedSMEM_offset_0_alias, 0, 64
	.other		__nv_reservedSMEM_offset_0_alias,@"STO_CUDA_RESERVED_SHARED STV_DEFAULT"
__nv_reservedSMEM_offset_0_alias:
	.zero		0
.nv.shared.reserved.0:
	.zero		64
	.weak		__nv_reservedSMEM_tcgen05_partition
	.type		__nv_reservedSMEM_tcgen05_partition,@object
	.size		__nv_reservedSMEM_tcgen05_partition,(.L_0 - __nv_reservedSMEM_tcgen05_partition)
__nv_reservedSMEM_tcgen05_partition:
	.zero		32
.L_0:


//--------------------- .nv.global                --------------------------
	.section	.nv.global,"aw",@nobits
.nv.global:
	.type		_ZN40_INTERNAL_0a1af386_4_k_cu_d106080d_335134cute1_E,@object
	.size		_ZN40_INTERNAL_0a1af386_4_k_cu_d106080d_335134cute1_E,(_ZN40_INTERNAL_0a1af386_4_k_cu_d106080d_335134cuda3std3__45__cpo6cbeginE - _ZN40_INTERNAL_0a1af386_4_k_cu_d106080d_335134cute1_E)
_ZN40_INTERNAL_0a1af386_4_k_cu_d106080d_335134cute1_E:
	.zero		1
	.type		_ZN40_INTERNAL_0a1af386_4_k_cu_d106080d_335134cuda3std3__45__cpo6cbeginE,@object
	.size		_ZN40_INTERNAL_0a1af386_4_k_cu_d106080d_335134cuda3std3__45__cpo6cbeginE,(_ZN40_INTERNAL_0a1af386_4_k_cu_d106080d_335134cuda3std3__48in_placeE - _ZN40_INTERNAL_0a1af386_4_k_cu_d106080d_335134cuda3std3__45__cpo6cbeginE)
_ZN40_INTERNAL_0a1af386_4_k_cu_d106080d_335134cuda3std3__45__cpo6cbeginE:
	.zero		1
	.type		_ZN40_INTERNAL_0a1af386_4_k_cu_d106080d_335134cuda3std3__48in_placeE,@object
	.size		_ZN40_INTERNAL_0a1af386_4_k_cu_d106080d_335134cuda3std3__48in_placeE,(_ZN40_INTERNAL_0a1af386_4_k_cu_d106080d_335134cuda3std6ranges3__45__cpo9iter_moveE - _ZN40_INTERNAL_0a1af386_4_k_cu_d106080d_335134cuda3std3__48in_placeE)
_ZN40_INTERNAL_0a1af386_4_k_cu_d106080d_335134cuda3std3__48in_placeE:
	.zero		1
	.type		_ZN40_INTERNAL_0a1af386_4_k_cu_d106080d_335134cuda3std6ranges3__45__cpo9iter_moveE,@object
	.size		_ZN40_INTERNAL_0a1af386_4_k_cu_d106080d_335134cuda3std6ranges3__45__cpo9iter_moveE,(_ZN40_INTERNAL_0a1af386_4_k_cu_d106080d_335134cuda3std3__45__cpo5beginE - _ZN40_INTERNAL_0a1af386_4_k_cu_d106080d_335134cuda3std6ranges3__45__cpo9iter_moveE)
_ZN40_INTERNAL_0a1af386_4_k_cu_d106080d_335134cuda3std6ranges3__45__cpo9iter_moveE:
	.zero		1
	.type		_ZN40_INTERNAL_0a1af386_4_k_cu_d106080d_335134cuda3std3__45__cpo5beginE,@object
	.size		_ZN40_INTERNAL_0a1af386_4_k_cu_d106080d_335134cuda3std3__45__cpo5beginE,(_ZN40_INTERNAL_0a1af386_4_k_cu_d106080d_335134cuda3std3__442_GLOBAL__N__0a1af386_4_k_cu_d106080d_335136ignoreE - _ZN40_INTERNAL_0a1af386_4_k_cu_d106080d_335134cuda3std3__45__cpo5beginE)
_ZN40_INTERNAL_0a1af386_4_k_cu_d106080d_335134cuda3std3__45__cpo5beginE:
	.zero		1
	.type		_ZN40_INTERNAL_0a1af386_4_k_cu_d106080d_335134cuda3std3__442_GLOBAL__N__0a1af386_4_k_cu_d106080d_335136ignoreE,@object
	.size		_ZN40_INTERNAL_0a1af386_4_k_cu_d106080d_335134cuda3std3__442_GLOBAL__N__0a1af386_4_k_cu_d106080d_335136ignoreE,(_ZN40_INTERNAL_0a1af386_4_k_cu_d106080d_335134cute7productE - _ZN40_INTERNAL_0a1af386_4_k_cu_d106080d_335134cuda3std3__442_GLOBAL__N__0a1af386_4_k_cu_d106080d_335136ignoreE)
_ZN40_INTERNAL_0a1af386_4_k_cu_d106080d_335134cuda3std3__442_GLOBAL__N__0a1af386_4_k_cu_d106080d_335136ignoreE:
	.zero		1
	.type		_ZN40_INTERNAL_0a1af386_4_k_cu_d106080d_335134cute7productE,@object
	.size		_ZN40_INTERNAL_0a1af386_4_k_cu_d106080d_335134cute7productE,(_ZN40_INTERNAL_0a1af386_4_k_cu_d106080d_335134cuda3std3__45__cpo3endE - _ZN40_INTERNAL_0a1af386_4_k_cu_d106080d_335134cute7productE)
_ZN40_INTERNAL_0a1af386_4_k_cu_d106080d_335134cute7productE:
	.zero		1
	.type		_ZN40_INTERNAL_0a1af386_4_k_cu_d106080d_335134cuda3std3__45__cpo3endE,@object
	.size		_ZN40_INTERNAL_0a1af386_4_k_cu_d106080d_335134cuda3std3__45__cpo3endE,(_ZN40_INTERNAL_0a1af386_4_k_cu_d106080d_335134cuda3std3__419piecewise_constructE - _ZN40_INTERNAL_0a1af386_4_k_cu_d106080d_335134cuda3std3__45__cpo3endE)
_ZN40_INTERNAL_0a1af386_4_k_cu_d106080d_335134cuda3std3__45__cpo3endE:
	.zero		1
	.type		_ZN40_INTERNAL_0a1af386_4_k_cu_d106080d_335134cuda3std3__419piecewise_constructE,@object
	.size		_ZN40_INTERNAL_0a1af386_4_k_cu_d106080d_335134cuda3std3__419piecewise_constructE,(_ZN40_INTERNAL_0a1af386_4_k_cu_d106080d_335134cuda3std3__45__cpo4cendE - _ZN40_INTERNAL_0a1af386_4_k_cu_d106080d_335134cuda3std3__419piecewise_constructE)
_ZN40_INTERNAL_0a1af386_4_k_cu_d106080d_335134cuda3std3__419piecewise_constructE:
	.zero		1
	.type		_ZN40_INTERNAL_0a1af386_4_k_cu_d106080d_335134cuda3std3__45__cpo4cendE,@object
	.size		_ZN40_INTERNAL_0a1af386_4_k_cu_d106080d_335134cuda3std3__45__cpo4cendE,(_ZN40_INTERNAL_0a1af386_4_k_cu_d106080d_335134cuda3std6ranges3__45__cpo4swapE - _ZN40_INTERNAL_0a1af386_4_k_cu_d106080d_335134cuda3std3__45__cpo4cendE)
_ZN40_INTERNAL_0a1af386_4_k_cu_d106080d_335134cuda3std3__45__cpo4cendE:
	.zero		1
	.type		_ZN40_INTERNAL_0a1af386_4_k_cu_d106080d_335134cuda3std6ranges3__45__cpo4swapE,@object
	.size		_ZN40_INTERNAL_0a1af386_4_k_cu_d106080d_335134cuda3std6ranges3__45__cpo4swapE,(.L_10 - _ZN40_INTERNAL_0a1af386_4_k_cu_d106080d_335134cuda3std6ranges3__45__cpo4swapE)
_ZN40_INTERNAL_0a1af386_4_k_cu_d106080d_335134cuda3std6ranges3__45__cpo4swapE:
	.zero		1
.L_10:


//--------------------- .nv.constant0._ZN7cutlass13device_kernelINS_4gemm6kernel13GemmUniversalIN4cute5tupleIJiiiiEEENS1_10collective13CollectiveMmaINS1_35MainloopSm100TmaUmmaWarpSpecializedILi4ELi2ELi4ENS5_IJNS4_1CILi4EEENSA_ILi1EEESC_EEEEENS5_IJNSA_ILi64EEENSA_ILi256EEESF_EEENS_6half_tENS5_IJlSC_lEEESI_SJ_NS4_8TiledMMAINS4_8MMA_AtomIJNS4_20SM100_MMA_F16BF16_SSISI_SI_fLi64ELi256ELNS4_4UMMA5MajorE0ELSO_0ELNSN_7ScaleInE0ELSP_0EEEEEENS4_6LayoutINS5_IJSC_SC_SC_EEENS5_IJNSA_ILi0EEESU_SU_EEEEENS5_IJNS4_10UnderscoreESX_SX_EEEEENS4_13SM90_TMA_LOADENS4_14ComposedLayoutINS4_7SwizzleILi3ELi4ELi3EEENS4_18smem_ptr_flag_bitsILi16EEENSS_INS5_IJNSA_ILi8EEESF_EEENS5_IJSF_SC_EEEEEEEvNS4_8identityENS4_23SM90_TMA_LOAD_MULTICASTES1A_vS1B_EENS_8epilogue10collective18CollectiveEpilogueINS1E_23Sm100TmaWarpSpecializedILi4ELi2ELi32ELb1ELb0EEEJSH_NS5_IJNSS_ISF_SC_EES1J_EEESI_SJ_SI_SJ_NS1E_6fusion15FusionCallbacksIS1I_NS1L_17LinearCombinationISI_fSI_fLNS_15FloatRoundStyleE2EEESH_S1K_JEEENS4_5SM1004TMEM4LOAD26SM100_TMEM_LOAD_16dp256b8xES10_S1A_NS4_17SM75_U32x4_LDSM_NENS4_14SM90_TMA_STOREES1A_NS4_17SM90_U32x4_STSM_NENS4_39AutoVectorizingCopyWithAssumedAlignmentILi128EEEEEEvvEEEEvNT_6ParamsE --------------------------
	.section	.nv.constant0._ZN7cutlass13device_kernelINS_4gemm6kernel13GemmUniversalIN4cute5tupleIJiiiiEEENS1_10collective13CollectiveMmaINS1_35MainloopSm100TmaUmmaWarpSpecializedILi4ELi2ELi4ENS5_IJNS4_1CILi4EEENSA_ILi1EEESC_EEEEENS5_IJNSA_ILi64EEENSA_ILi256EEESF_EEENS_6half_tENS5_IJlSC_lEEESI_SJ_NS4_8TiledMMAINS4_8MMA_AtomIJNS4_20SM100_MMA_F16BF16_SSISI_SI_fLi64ELi256ELNS4_4UMMA5MajorE0ELSO_0ELNSN_7ScaleInE0ELSP_0EEEEEENS4_6LayoutINS5_IJSC_SC_SC_EEENS5_IJNSA_ILi0EEESU_SU_EEEEENS5_IJNS4_10UnderscoreESX_SX_EEEEENS4_13SM90_TMA_LOADENS4_14ComposedLayoutINS4_7SwizzleILi3ELi4ELi3EEENS4_18smem_ptr_flag_bitsILi16EEENSS_INS5_IJNSA_ILi8EEESF_EEENS5_IJSF_SC_EEEEEEEvNS4_8identityENS4_23SM90_TMA_LOAD_MULTICASTES1A_vS1B_EENS_8epilogue10collective18CollectiveEpilogueINS1E_23Sm100TmaWarpSpecializedILi4ELi2ELi32ELb1ELb0EEEJSH_NS5_IJNSS_ISF_SC_EES1J_EEESI_SJ_SI_SJ_NS1E_6fusion15FusionCallbacksIS1I_NS1L_17LinearCombinationISI_fSI_fLNS_15FloatRoundStyleE2EEESH_S1K_JEEENS4_5SM1004TMEM4LOAD26SM100_TMEM_LOAD_16dp256b8xES10_S1A_NS4_17SM75_U32x4_LDSM_NENS4_14SM90_TMA_STOREES1A_NS4_17SM90_U32x4_STSM_NENS4_39AutoVectorizingCopyWithAssumedAlignmentILi128EEEEEEvvEEEEvNT_6ParamsE,"a",@progbits
	.sectionflags	@""
	.align	4
.nv.constant0._ZN7cutlass13device_kernelINS_4gemm6kernel13GemmUniversalIN4cute5tupleIJiiiiEEENS1_10collective13CollectiveMmaINS1_35MainloopSm100TmaUmmaWarpSpecializedILi4ELi2ELi4ENS5_IJNS4_1CILi4EEENSA_ILi1EEESC_EEEEENS5_IJNSA_ILi64EEENSA_ILi256EEESF_EEENS_6half_tENS5_IJlSC_lEEESI_SJ_NS4_8TiledMMAINS4_8MMA_AtomIJNS4_20SM100_MMA_F16BF16_SSISI_SI_fLi64ELi256ELNS4_4UMMA5MajorE0ELSO_0ELNSN_7ScaleInE0ELSP_0EEEEEENS4_6LayoutINS5_IJSC_SC_SC_EEENS5_IJNSA_ILi0EEESU_SU_EEEEENS5_IJNS4_10UnderscoreESX_SX_EEEEENS4_13SM90_TMA_LOADENS4_14ComposedLayoutINS4_7SwizzleILi3ELi4ELi3EEENS4_18smem_ptr_flag_bitsILi16EEENSS_INS5_IJNSA_ILi8EEESF_EEENS5_IJSF_SC_EEEEEEEvNS4_8identityENS4_23SM90_TMA_LOAD_MULTICASTES1A_vS1B_EENS_8epilogue10collective18CollectiveEpilogueINS1E_23Sm100TmaWarpSpecializedILi4ELi2ELi32ELb1ELb0EEEJSH_NS5_IJNSS_ISF_SC_EES1J_EEESI_SJ_SI_SJ_NS1E_6fusion15FusionCallbacksIS1I_NS1L_17LinearCombinationISI_fSI_fLNS_15FloatRoundStyleE2EEESH_S1K_JEEENS4_5SM1004TMEM4LOAD26SM100_TMEM_LOAD_16dp256b8xES10_S1A_NS4_17SM75_U32x4_LDSM_NENS4_14SM90_TMA_STOREES1A_NS4_17SM90_U32x4_STSM_NENS4_39AutoVectorizingCopyWithAssumedAlignmentILi128EEEEEEvvEEEEvNT_6ParamsE:
	.zero		2944


//--------------------- SYMBOLS --------------------------

	.type		.nv.reservedSmem.offset0,@object
	.size		.nv.reservedSmem.offset0,0x4
	.type		.nv.reservedSmem.cap,@object
	.size		.nv.reservedSmem.cap,0x4
	.type		__assertfail,@function
